def gluon_tcgen05(
    a_ptr,
    b_ptr,
    c_ptr,
    M,
    N,
    K,
    stride_am,
    stride_bk,
    stride_cm,
    BLOCK_M: gl.constexpr,
    BLOCK_N: gl.constexpr,
    BLOCK_K: gl.constexpr,
    DTYPE: gl.constexpr,
    A_LAYOUT: gl.constexpr,
    B_LAYOUT: gl.constexpr,
    C_LAYOUT: gl.constexpr,
    B_SHAPE: gl.constexpr,
    TMEM_LAYOUT: gl.constexpr,
    TMEM_REG: gl.constexpr,
    TRANS_B: gl.constexpr,
    NUM_BUFFERS: gl.constexpr,
):
    a_desc = tma.make_tensor_descriptor(
        a_ptr, [M, K], [stride_am, 1], [BLOCK_M, BLOCK_K], A_LAYOUT
    )
    b_desc = tma.make_tensor_descriptor(
        b_ptr,
        [N, K] if TRANS_B else [K, N],
        [stride_bk, 1],
        B_SHAPE,
        B_LAYOUT,
    )
    c_desc = tma.make_tensor_descriptor(
        c_ptr, [M, N], [stride_cm, 1], [BLOCK_M, BLOCK_N], C_LAYOUT
    )

    a_bufs = gl.allocate_shared_memory(
        DTYPE, [NUM_BUFFERS, BLOCK_M, BLOCK_K], A_LAYOUT
    )
    b_bufs = gl.allocate_shared_memory(DTYPE, [NUM_BUFFERS] + B_SHAPE, B_LAYOUT)

    pid_m = gl.program_id(0)
    pid_n = gl.program_id(1)
    off_m = pid_m * BLOCK_M
    off_n = pid_n * BLOCK_N

    tma_bars = gl.allocate_shared_memory(
        gl.int64, [NUM_BUFFERS, 1], mbarrier.MBarrierLayout()
    )
    mma_bars = gl.allocate_shared_memory(
        gl.int64, [NUM_BUFFERS, 1], mbarrier.MBarrierLayout()
    )
    for i in gl.static_range(NUM_BUFFERS):
        mbarrier.init(tma_bars.index(i), count=1)
        mbarrier.init(mma_bars.index(i), count=1)

    acc_tmem = allocate_tensor_memory(gl.float32, [BLOCK_M, BLOCK_N], TMEM_LAYOUT)
    idx = 0
    phase = 0
    use_acc = False
    for k in range(0, K, BLOCK_K):
        a = a_bufs.index(idx)
        b = b_bufs.index(idx)
        tma_bar = tma_bars.index(idx)
        mma_bar = mma_bars.index(idx)
        mbarrier.expect(
            tma_bar, a_desc.block_type.nbytes + b_desc.block_type.nbytes
        )
        tma.async_copy_global_to_shared(a_desc, [off_m, k], tma_bar, a)
        tma.async_copy_global_to_shared(
            b_desc, [off_n, k] if TRANS_B else [k, off_n], tma_bar, b
        )
        mbarrier.wait(tma_bar, phase=phase)

        if TRANS_B:
            b = b.permute((1, 0))
        tcgen05_mma(a, b, acc_tmem, use_acc=use_acc)
        tcgen05_commit(mma_bar)
        mbarrier.wait(mma_bar, phase=phase)
        use_acc = True

        idx += 1
        if idx == NUM_BUFFERS:
            idx = 0
            phase ^= 1

    for i in gl.static_range(NUM_BUFFERS):
        mbarrier.invalidate(tma_bars.index(i))
        mbarrier.invalidate(mma_bars.index(i))

    acc = acc_tmem.load(TMEM_REG)
    c_smem = gl.allocate_shared_memory(DTYPE, [BLOCK_M, BLOCK_N], C_LAYOUT)
    c_smem.store(acc.to(DTYPE))
    fence_async_shared()
    tma.async_copy_shared_to_global(c_desc, [off_m, off_n], c_smem)
    tma.store_wait(pendings=0)

# config = {"BLOCK_K": 128, "BLOCK_M": 128, "BLOCK_N": 256, "arch": "sm_100", "dtype": "fp16", "num_buffers": 3, "num_warps": 8, "trans_b": 0}
# arch = sm_100


// ===== COMPILED SASS (sm_100a) =====

	.target	sm_100a

	.elftype	@"ET_EXEC"


//--------------------- .note.nv.tkinfo           --------------------------
	.section	.note.nv.tkinfo,"",@"SHT_NOTE"
	.sectionflags	@"SHF_NOTE_NV_TKINFO"
	.tkinfo
        /*0018*/ 	.word	0x00000081
        /*0030*/ 	.string	""
        /*0030*/ 	.string	"ptxas-blackwell"
        /*0030*/ 	.string	"Cuda compilation tools, release 12.9, V12.9.86"
        /*0030*/ 	.string	"Build cuda_12.9.r12.9/compiler.36037853_0"
        /*0030*/ 	.string	"-v  -suppress-debug-info  -lineinfo  -arch sm_100a "



//--------------------- .note.nv.cuver            --------------------------
	.section	.note.nv.cuver,"",@"SHT_NOTE"
	.sectionflags	@"SHF_NOTE_NV_CUVER"
        /*0018*/ 	.short	0x0001
        /*001a*/ 	.short	0x0064
        /*001c*/ 	.short	0x0001
        /*001e*/ 	.short	0x0000
        /*0020*/ 	.short	0x0001
        /*0022*/ 	.short	0x0000


//--------------------- .nv.info                  --------------------------
	.section	.nv.info,"",@"SHT_CUDA_INFO"
	.align	4


	//----- nvinfo : EIATTR_REGCOUNT
	.align		4
        /*0000*/ 	.byte	0x04, 0x2f
        /*0002*/ 	.short	(.L_4 - .L_3)
	.align		4
.L_3:
        /*0004*/ 	.word	index@(gluon_tcgen05)
        /*0008*/ 	.word	0x00000087


	//----- nvinfo : EIATTR_FRAME_SIZE
	.align		4
.L_4:
        /*000c*/ 	.byte	0x04, 0x11
        /*000e*/ 	.short	(.L_6 - .L_5)
	.align		4
.L_5:
        /*0010*/ 	.word	index@($__internal_2_$__cuda_sm10x_tcgen05_guardrail_trap_unallocated_columns_being_dealloced)
        /*0014*/ 	.word	0x00000000


	//----- nvinfo : EIATTR_FRAME_SIZE
	.align		4
.L_6:
        /*0018*/ 	.byte	0x04, 0x11
        /*001a*/ 	.short	(.L_8 - .L_7)
	.align		4
.L_7:
        /*001c*/ 	.word	index@($__internal_1_$__cuda_sm10x_tcgen05_guardrail_trap_phase_invalid_during_alloc)
        /*0020*/ 	.word	0x00000000


	//----- nvinfo : EIATTR_FRAME_SIZE
	.align		4
.L_8:
        /*0024*/ 	.byte	0x04, 0x11
        /*0026*/ 	.short	(.L_10 - .L_9)
	.align		4
.L_9:
        /*0028*/ 	.word	index@($__internal_0_$__cuda_sm10x_tcgen05_guardrail_trap_col_being_dealloced_not_returned_by_alloc)
        /*002c*/ 	.word	0x00000000


	//----- nvinfo : EIATTR_FRAME_SIZE
	.align		4
.L_10:
        /*0030*/ 	.byte	0x04, 0x11
        /*0032*/ 	.short	(.L_12 - .L_11)
	.align		4
.L_11:
        /*0034*/ 	.word	index@(gluon_tcgen05)
        /*0038*/ 	.word	0x00000000


	//----- nvinfo : EIATTR_MIN_STACK_SIZE
	.align		4
.L_12:
        /*003c*/ 	.byte	0x04, 0x12
        /*003e*/ 	.short	(.L_14 - .L_13)
	.align		4
.L_13:
        /*0040*/ 	.word	index@(gluon_tcgen05)
        /*0044*/ 	.word	0x00000000
.L_14:


//--------------------- .nv.info.gluon_tcgen05    --------------------------
	.section	.nv.info.gluon_tcgen05,"",@"SHT_CUDA_INFO"
	.sectionflags	@""
	.align	4


	//----- nvinfo : EIATTR_CUDA_API_VERSION
	.align		4
        /*0000*/ 	.byte	0x04, 0x37
        /*0002*/ 	.short	(.L_16 - .L_15)
.L_15:
        /*0004*/ 	.word	0x00000081


	//----- nvinfo : EIATTR_KPARAM_INFO
	.align		4
.L_16:
        /*0008*/ 	.byte	0x04, 0x17
        /*000a*/ 	.short	(.L_18 - .L_17)
.L_17:
        /*000c*/ 	.word	0x00000000
        /*0010*/ 	.short	0x000a
        /*0012*/ 	.short	0x0048
        /*0014*/ 	.byte	0x00, 0xf4, 0x21, 0x00


	//----- nvinfo : EIATTR_KPARAM_INFO
	.align		4
.L_18:
        /*0018*/ 	.byte	0x04, 0x17
        /*001a*/ 	.short	(.L_20 - .L_19)
.L_19:
        /*001c*/ 	.word	0x00000000
        /*0020*/ 	.short	0x0009
        /*0022*/ 	.short	0x0040
        /*0024*/ 	.byte	0x00, 0xf4, 0x21, 0x00


	//----- nvinfo : EIATTR_KPARAM_INFO
	.align		4
.L_20:
        /*0028*/ 	.byte	0x04, 0x17
        /*002a*/ 	.short	(.L_22 - .L_21)
.L_21:
        /*002c*/ 	.word	0x00000000
        /*0030*/ 	.short	0x0008
        /*0032*/ 	.short	0x0038
        /*0034*/ 	.byte	0x00, 0xf0, 0x21, 0x00


	//----- nvinfo : EIATTR_KPARAM_INFO
	.align		4
.L_22:
        /*0038*/ 	.byte	0x04, 0x17
        /*003a*/ 	.short	(.L_24 - .L_23)
.L_23:
        /*003c*/ 	.word	0x00000000
        /*0040*/ 	.short	0x0007
        /*0042*/ 	.short	0x0030
        /*0044*/ 	.byte	0x00, 0xf0, 0x21, 0x00


	//----- nvinfo : EIATTR_KPARAM_INFO
	.align		4
.L_24:
        /*0048*/ 	.byte	0x04, 0x17
        /*004a*/ 	.short	(.L_26 - .L_25)
.L_25:
        /*004c*/ 	.word	0x00000000
        /*0050*/ 	.short	0x0006
        /*0052*/ 	.short	0x0028
        /*0054*/ 	.byte	0x00, 0xf0, 0x21, 0x00


	//----- nvinfo : EIATTR_KPARAM_INFO
	.align		4
.L_26:
        /*0058*/ 	.byte	0x04, 0x17
        /*005a*/ 	.short	(.L_28 - .L_27)
.L_27:
        /*005c*/ 	.word	0x00000000
        /*0060*/ 	.short	0x0005
        /*0062*/ 	.short	0x0020
        /*0064*/ 	.byte	0x00, 0xf0, 0x11, 0x00


	//----- nvinfo : EIATTR_KPARAM_INFO
	.align		4
.L_28:
        /*0068*/ 	.byte	0x04, 0x17
        /*006a*/ 	.short	(.L_30 - .L_29)
.L_29:
        /*006c*/ 	.word	0x00000000
        /*0070*/ 	.short	0x0004
        /*0072*/ 	.short	0x001c
        /*0074*/ 	.byte	0x00, 0xf0, 0x11, 0x00


	//----- nvinfo : EIATTR_KPARAM_INFO
	.align		4
.L_30:
        /*0078*/ 	.byte	0x04, 0x17
        /*007a*/ 	.short	(.L_32 - .L_31)
.L_31:
        /*007c*/ 	.word	0x00000000
        /*0080*/ 	.short	0x0003
        /*0082*/ 	.short	0x0018
        /*0084*/ 	.byte	0x00, 0xf0, 0x11, 0x00


	//----- nvinfo : EIATTR_KPARAM_INFO
	.align		4
.L_32:
        /*0088*/ 	.byte	0x04, 0x17
        /*008a*/ 	.short	(.L_34 - .L_33)
.L_33:
        /*008c*/ 	.word	0x00000000
        /*0090*/ 	.short	0x0002
        /*0092*/ 	.short	0x0010
        /*0094*/ 	.byte	0x00, 0xf4, 0x21, 0x00


	//----- nvinfo : EIATTR_KPARAM_INFO
	.align		4
.L_34:
        /*0098*/ 	.byte	0x04, 0x17
        /*009a*/ 	.short	(.L_36 - .L_35)
.L_35:
        /*009c*/ 	.word	0x00000000
        /*00a0*/ 	.short	0x0001
        /*00a2*/ 	.short	0x0008
        /*00a4*/ 	.byte	0x00, 0xf4, 0x21, 0x00


	//----- nvinfo : EIATTR_KPARAM_INFO
	.align		4
.L_36:
        /*00a8*/ 	.byte	0x04, 0x17
        /*00aa*/ 	.short	(.L_38 - .L_37)
.L_37:
        /*00ac*/ 	.word	0x00000000
        /*00b0*/ 	.short	0x0000
        /*00b2*/ 	.short	0x0000
        /*00b4*/ 	.byte	0x00, 0xf4, 0x21, 0x00


	//----- nvinfo : EIATTR_AT_ENTRY_FRAGMENTS
	.align		4
.L_38:
        /*00b8*/ 	.byte	0x04, 0x4f
        /*00ba*/ 	.short	(.L_40 - .L_39)


	//   ....[0]....
.L_39:
        /*00bc*/ 	.word	0x00000004


	//----- nvinfo : EIATTR_RESERVED_SMEM_USED
	.align		4
.L_40:
        /*00c0*/ 	.byte	0x01, 0x41
	.zero		2


	//----- nvinfo : EIATTR_SPARSE_MMA_MASK
	.align		4
        /*00c4*/ 	.byte	0x03, 0x50
        /*00c6*/ 	.short	0x0000


	//----- nvinfo : EIATTR_TCGEN05_1CTA_USED
	.align		4
        /*00c8*/ 	.byte	0x01, 0x51
	.zero		2


	//----- nvinfo : EIATTR_MAXREG_COUNT
	.align		4
        /*00cc*/ 	.byte	0x03, 0x1b
        /*00ce*/ 	.short	0x00ff


	//----- nvinfo : EIATTR_NUM_BARRIERS
	.align		4
        /*00d0*/ 	.byte	0x02, 0x4c
        /*00d2*/ 	.byte	0x01
	.zero		1


	//----- nvinfo : EIATTR_INT_WARP_WIDE_INSTR_OFFSETS
	.align		4
        /*00d4*/ 	.byte	0x04, 0x31
        /*00d6*/ 	.short	(.L_42 - .L_41)


	//   ....[0]....
.L_41:
        /*00d8*/ 	.word	0x00001720


	//   ....[1]....
        /*00dc*/ 	.word	0x00001740


	//   ....[2]....
        /*00e0*/ 	.word	0x000017c0


	//   ....[3]....
        /*00e4*/ 	.word	0x00001ad0


	//   ....[4]....
        /*00e8*/ 	.word	0x00001b20


	//   ....[5]....
        /*00ec*/ 	.word	0x00001b40


	//   ....[6]....
        /*00f0*/ 	.word	0x00001b50


	//   ....[7]....
        /*00f4*/ 	.word	0x00001f90


	//   ....[8]....
        /*00f8*/ 	.word	0x00001fa0


	//   ....[9]....
        /*00fc*/ 	.word	0x00002120


	//   ....[10]....
        /*0100*/ 	.word	0x00002170


	//   ....[11]....
        /*0104*/ 	.word	0x000021c0


	//   ....[12]....
        /*0108*/ 	.word	0x000021e0


	//   ....[13]....
        /*010c*/ 	.word	0x000026b0


	//   ....[14]....
        /*0110*/ 	.word	0x000026c0


	//   ....[15]....
        /*0114*/ 	.word	0x000029f0


	//   ....[16]....
        /*0118*/ 	.word	0x00002a00


	//   ....[17]....
        /*011c*/ 	.word	0x00003170


	//   ....[18]....
        /*0120*/ 	.word	0x000031c0


	//----- nvinfo : EIATTR_COOP_GROUP_MASK_REGIDS
	.align		4
.L_42:
        /*0124*/ 	.byte	0x04, 0x29
        /*0126*/ 	.short	(.L_44 - .L_43)


	//   ....[0]....
.L_43:
        /*0128*/ 	.word	0xffffffff


	//   ....[1]....
        /*012c*/ 	.word	0xffffffff


	//   ....[2]....
        /*0130*/ 	.word	0xffffffff


	//   ....[3]....
        /*0134*/ 	.word	0xffffffff


	//   ....[4]....
        /*0138*/ 	.word	0xffffffff


	//   ....[5]....
        /*013c*/ 	.word	0xffffffff


	//   ....[6]....
        /*0140*/ 	.word	0xffffffff


	//   ....[7]....
        /*0144*/ 	.word	0xffffffff


	//   ....[8]....
        /*0148*/ 	.word	0xffffffff


	//   ....[9]....
        /*014c*/ 	.word	0xffffffff


	//----- nvinfo : EIATTR_COOP_GROUP_INSTR_OFFSETS
	.align		4
.L_44:
        /*0150*/ 	.byte	0x04, 0x28
        /*0152*/ 	.short	(.L_46 - .L_45)


	//   ....[0]....
.L_45:
        /*0154*/ 	.word	0x00000050


	//   ....[1]....
        /*0158*/ 	.word	0x00000310


	//   ....[2]....
        /*015c*/ 	.word	0x00000500


	//   ....[3]....
        /*0160*/ 	.word	0x000009c0


	//   ....[4]....
        /*0164*/ 	.word	0x00000b00


	//   ....[5]....
        /*0168*/ 	.word	0x00000fb0


	//   ....[6]....
        /*016c*/ 	.word	0x000010f0


	//   ....[7]....
        /*0170*/ 	.word	0x000015e0


	//   ....[8]....
        /*0174*/ 	.word	0x00003000


	//   ....[9]....
        /*0178*/ 	.word	0x00003270


	//----- nvinfo : EIATTR_VRC_CTA_INIT_COUNT
	.align		4
.L_46:
        /*017c*/ 	.byte	0x02, 0x4a
        /*017e*/ 	.byte	0x80
	.zero		1


	//----- nvinfo : EIATTR_MBARRIER_INSTR_OFFSETS
	.align		4
        /*0180*/ 	.byte	0x04, 0x39
        /*0182*/ 	.short	(.L_48 - .L_47)


	//   ....[0]....
.L_47:
        /*0184*/ 	.word	0x000017e0
        /*0188*/ 	.word	0x000000ff
        /*018c*/ 	.word	0x00048000
        /*0190*/ 	.short	0x0100
        /*0192*/ 	.byte	0x0b
	.zero		1


	//   ....[1]....
        /*0194*/ 	.word	0x000017f0
        /*0198*/ 	.word	0x000000ff
        /*019c*/ 	.word	0x00048020
        /*01a0*/ 	.short	0x0100
        /*01a2*/ 	.byte	0x0b
	.zero		1


	//   ....[2]....
        /*01a4*/ 	.word	0x000018a0
        /*01a8*/ 	.word	0x000000ff
        /*01ac*/ 	.word	0x00048008
        /*01b0*/ 	.short	0x0100
        /*01b2*/ 	.byte	0x0b
	.zero		1


	//   ....[3]....
        /*01b4*/ 	.word	0x000018b0
        /*01b8*/ 	.word	0x000000ff
        /*01bc*/ 	.word	0x00048028
        /*01c0*/ 	.short	0x0100
        /*01c2*/ 	.byte	0x0b
	.zero		1


	//   ....[4]....
        /*01c4*/ 	.word	0x000019c0
        /*01c8*/ 	.word	0x000000ff
        /*01cc*/ 	.word	0x00048010
        /*01d0*/ 	.short	0x0100
        /*01d2*/ 	.byte	0x0b
	.zero		1


	//   ....[5]....
        /*01d4*/ 	.word	0x000019d0
        /*01d8*/ 	.word	0x000000ff
        /*01dc*/ 	.word	0x00048030
        /*01e0*/ 	.short	0x0100
        /*01e2*/ 	.byte	0x0b
	.zero		1


	//   ....[6]....
        /*01e4*/ 	.word	0x00001bf0
        /*01e8*/ 	.word	0x000000ff
        /*01ec*/ 	.word	0x00048000
        /*01f0*/ 	.short	0x010a
        /*01f2*/ 	.byte	0x0b
	.zero		1


	//   ....[7]....
        /*01f4*/ 	.word	0x00001ff0
        /*01f8*/ 	.word	0x000000ff
        /*01fc*/ 	.word	0x00048020
        /*0200*/ 	.short	0x010a
        /*0202*/ 	.byte	0x0b
	.zero		1


	//   ....[8]....
        /*0204*/ 	.word	0x00002260
        /*0208*/ 	.word	0x000000ff
        /*020c*/ 	.word	0x00048000
        /*0210*/ 	.short	0x010a
        /*0212*/ 	.byte	0x25
	.zero		1


	//   ....[9]....
        /*0214*/ 	.word	0x00002700
        /*0218*/ 	.word	0x000000ff
        /*021c*/ 	.word	0x00048020
        /*0220*/ 	.short	0x010a
        /*0222*/ 	.byte	0x25
	.zero		1


	//   ....[10]....
        /*0224*/ 	.word	0x000027d0
        /*0228*/ 	.word	0x000000ff
        /*022c*/ 	.word	0x00048000
        /*0230*/ 	.short	0x0108
        /*0232*/ 	.byte	0x0b
	.zero		1


	//   ....[11]....
        /*0234*/ 	.word	0x000027e0
        /*0238*/ 	.word	0x000000ff
        /*023c*/ 	.word	0x00048020
        /*0240*/ 	.short	0x0108
        /*0242*/ 	.byte	0x0b
	.zero		1


	//   ....[12]....
        /*0244*/ 	.word	0x00002830
        /*0248*/ 	.word	0x000000ff
        /*024c*/ 	.word	0x00048008
        /*0250*/ 	.short	0x0108
        /*0252*/ 	.byte	0x0b
	.zero		1


	//   ....[13]....
        /*0254*/ 	.word	0x00002840
        /*0258*/ 	.word	0x000000ff
        /*025c*/ 	.word	0x00048028
        /*0260*/ 	.short	0x0108
        /*0262*/ 	.byte	0x0b
	.zero		1


	//   ....[14]....
        /*0264*/ 	.word	0x00002890
        /*0268*/ 	.word	0x000000ff
        /*026c*/ 	.word	0x00048010
        /*0270*/ 	.short	0x0108
        /*0272*/ 	.byte	0x0b
	.zero		1


	//   ....[15]....
        /*0274*/ 	.word	0x000028a0
        /*0278*/ 	.word	0x000000ff
        /*027c*/ 	.word	0x00048030
        /*0280*/ 	.short	0x0108
        /*0282*/ 	.byte	0x0b
	.zero		1


	//   ....[16]....
        /*0284*/ 	.word	0x00003290
        /*0288*/ 	.word	0x000000ff
        /*028c*/ 	.word	0x00048000
        /*0290*/ 	.short	0x010a
        /*0292*/ 	.byte	0x0b
	.zero		1


	//   ....[17]....
        /*0294*/ 	.word	0x000032c0
        /*0298*/ 	.word	0x000000ff
        /*029c*/ 	.word	0x00048020
        /*02a0*/ 	.short	0x010a
        /*02a2*/ 	.byte	0x0b
	.zero		1


	//   ....[18]....
        /*02a4*/ 	.word	0x000032f0
        /*02a8*/ 	.word	0x000000ff
        /*02ac*/ 	.word	0x00048000
        /*02b0*/ 	.short	0x010a
        /*02b2*/ 	.byte	0x25
	.zero		1


	//   ....[19]....
        /*02b4*/ 	.word	0x00003320
        /*02b8*/ 	.word	0x000000ff
        /*02bc*/ 	.word	0x00048020
        /*02c0*/ 	.short	0x010a
        /*02c2*/ 	.byte	0x25
	.zero		1


	//----- nvinfo : EIATTR_NUM_MBARRIERS
	.align		4
.L_48:
        /*02c4*/ 	.byte	0x03, 0x38
        /*02c6*/ 	.short	0x0006


	//----- nvinfo : EIATTR_EXIT_INSTR_OFFSETS
	.align		4
        /*02c8*/ 	.byte	0x04, 0x1c
        /*02ca*/ 	.short	(.L_50 - .L_49)


	//   ....[0]....
.L_49:
        /*02cc*/ 	.word	0x00003280


	//----- nvinfo : EIATTR_REQNTID
	.align		4
.L_50:
        /*02d0*/ 	.byte	0x04, 0x10
        /*02d2*/ 	.short	(.L_52 - .L_51)
.L_51:
        /*02d4*/ 	.word	0x00000100
        /*02d8*/ 	.word	0x00000001
        /*02dc*/ 	.word	0x00000001


	//----- nvinfo : EIATTR_CRS_STACK_SIZE
	.align		4
.L_52:
        /*02e0*/ 	.byte	0x04, 0x1e
        /*02e2*/ 	.short	(.L_54 - .L_53)
.L_53:
        /*02e4*/ 	.word	0x00000000


	//----- nvinfo : EIATTR_CBANK_PARAM_SIZE
	.align		4
.L_54:
        /*02e8*/ 	.byte	0x03, 0x19
        /*02ea*/ 	.short	0x0050


	//----- nvinfo : EIATTR_PARAM_CBANK
	.align		4
        /*02ec*/ 	.byte	0x04, 0x0a
        /*02ee*/ 	.short	(.L_56 - .L_55)
	.align		4
.L_55:
        /*02f0*/ 	.word	index@(.nv.constant0.gluon_tcgen05)
        /*02f4*/ 	.short	0x0380
        /*02f6*/ 	.short	0x0050


	//----- nvinfo : EIATTR_SW_WAR
	.align		4
.L_56:
        /*02f8*/ 	.byte	0x04, 0x36
        /*02fa*/ 	.short	(.L_58 - .L_57)
.L_57:
        /*02fc*/ 	.word	0x00000008
.L_58:


//--------------------- .nv.compat                --------------------------
	.section	.nv.compat,"",@"SHT_CUDA_COMPAT_INFO"
	.align	4
        /*0000*/ 	.byte	0x02, 0x02, 0x02, 0x00, 0x02, 0x05, 0x05, 0x00, 0x02, 0x03, 0x03, 0x00, 0x02, 0x06, 0x01, 0x00


//--------------------- .nv.callgraph             --------------------------
	.section	.nv.callgraph,"",@"SHT_CUDA_CALLGRAPH"
	.align	4
	.sectionentsize	8
	.align		4
        /*0000*/ 	.word	0x00000000
	.align		4
        /*0004*/ 	.word	0xffffffff
	.align		4
        /*0008*/ 	.word	0x00000000
	.align		4
        /*000c*/ 	.word	0xfffffffe
	.align		4
        /*0010*/ 	.word	0x00000000
	.align		4
        /*0014*/ 	.word	0xfffffffd
	.align		4
        /*0018*/ 	.word	0x00000000
	.align		4
        /*001c*/ 	.word	0xfffffffc


//--------------------- .text.gluon_tcgen05       --------------------------
	.section	.text.gluon_tcgen05,"ax",@progbits
	.align	128
        .global         gluon_tcgen05
        .type           gluon_tcgen05,@function
        .size           gluon_tcgen05,(.L_x_81 - gluon_tcgen05)
        .other          gluon_tcgen05,@"STO_CUDA_ENTRY STV_DEFAULT"
gluon_tcgen05:
.text.gluon_tcgen05:
[----:B------:R-:W1:Y:S01]  /*0000*/  LDC R1, c[0x0][0x37c] ;  /* 0x0000df00ff017b82 */ /* 0x000e620000000800 */
[----:B------:R-:W2:Y:S02]  /*0010*/  S2R R0, SR_TID.X ;  /* 0x0000000000007919 */ /* 0x000ea40000002100 */
[----:B--2---:R-:W-:-:S13]  /*0020*/  ISETP.GE.U32.AND P2, PT, R0, 0x20, PT ;  /* 0x000000200000780c */ /* 0x004fda0003f46070 */
[----:B------:R-:W-:Y:S05]  /*0030*/  @P2 BRA `(.L_x_0) ;  /* 0x0000000000b82947 */ /* 0x000fea0003800000 */
[----:B------:R-:W2:Y:S01]  /*0040*/  S2UR UR6, SR_CgaCtaId ;  /* 0x00000000000679c3 */ /* 0x000ea20000008800 */
[----:B------:R-:W-:Y:S01]  /*0050*/  NOP ;  /* 0x0000000000007918 */ /* 0x000fe20000000000 */
[----:B------:R-:W-:Y:S02]  /*0060*/  UMOV UR4, 0x40 ;  /* 0x0000004000047882 */ /* 0x000fe40000000000 */
[----:B--2---:R-:W-:-:S09]  /*0070*/  ULEA UR4, UR6, UR4, 0x18 ;  /* 0x0000000406047291 */ /* 0x004fd2000f8ec0ff */
[----:B------:R-:W2:Y:S01]  /*0080*/  LDS.U8 R2, [UR4] ;  /* 0x00000004ff027984 */ /* 0x000ea20008000000 */
[----:B------:R-:W-:Y:S02]  /*0090*/  UMOV UR4, 0x400 ;  /* 0x0000040000047882 */ /* 0x000fe40000000000 */
[----:B------:R-:W-:Y:S01]  /*00a0*/  ULEA UR4, UR6, UR4, 0x18 ;  /* 0x0000000406047291 */ /* 0x000fe2000f8ec0ff */
[----:B--2---:R-:W-:-:S13]  /*00b0*/  ISETP.NE.AND P0, PT, R2, RZ, PT ;  /* 0x000000ff0200720c */ /* 0x004fda0003f05270 */
[----:B------:R-:W-:Y:S05]  /*00c0*/  @P0 BRA `(.L_x_1) ;  /* 0x00000000007c0947 */ /* 0x000fea0003800000 */
[----:B------:R-:W-:-:S13]  /*00d0*/  ELECT P0, URZ, PT ;  /* 0x0000000000ff782f */ /* 0x000fda0003800000 */
[----:B------:R-:W-:Y:S05]  /*00e0*/  @!P0 BRA `(.L_x_2) ;  /* 0x0000000000848947 */ /* 0x000fea0003800000 */
[----:B------:R-:W-:Y:S01]  /*00f0*/  UMOV UR5, 0x8 ;  /* 0x0000000800057882 */ /* 0x000fe20000000000 */
[----:B------:R-:W-:Y:S02]  /*0100*/  IMAD.MOV.U32 R5, RZ, RZ, 0x1 ;  /* 0x00000001ff057424 */ /* 0x000fe400078e00ff */
[----:B------:R-:W-:Y:S02]  /*0110*/  IMAD.MOV.U32 R3, RZ, RZ, 0xff ;  /* 0x000000ffff037424 */ /* 0x000fe400078e00ff */
[----:B------:R-:W-:Y:S04]  /*0120*/  DEPBAR.LE SB2, 0x36 ;  /* 0x0000ad800000791a */ /* 0x000fe80000000000 */
[----:B------:R-:W2:Y:S02]  /*0130*/  UTCATOMSWS.FIND_AND_SET.ALIGN UP0, UR5, UR5 ;  /* 0x00000005000575e3 */ /* 0x000ea40008000800 */
[----:B--2---:R-:W-:-:S04]  /*0140*/  PLOP3.LUT P0, PT, PT, PT, UP0, 0x80, 0x8 ;  /* 0x000000000008781c */ /* 0x004fc80003f0f008 */
[----:B------:R-:W-:-:S04]  /*0150*/  SEL R2, RZ, 0xffffffff, !P0 ;  /* 0xffffffffff027807 */ /* 0x000fc80004000000 */
[----:B------:R-:W-:Y:S01]  /*0160*/  ISETP.NE.AND P0, PT, R2, RZ, PT ;  /* 0x000000ff0200720c */ /* 0x000fe20003f05270 */
[----:B------:R-:W-:-:S12]  /*0170*/  IMAD.U32 R2, RZ, RZ, UR5 ;  /* 0x00000005ff027e24 */ /* 0x000fd8000f8e00ff */
[----:B------:R-:W-:Y:S05]  /*0180*/  @P0 BRA `(.L_x_3) ;  /* 0x0000000000240947 */ /* 0x000fea0003800000 */
.L_x_4:
[----:B------:R-:W-:Y:S05]  /*0190*/  NANOSLEEP 0x64 ;  /* 0x000000640000795d */ /* 0x000fea0003800000 */
[----:B------:R-:W-:-:S05]  /*01a0*/  UMOV UR5, 0x8 ;  /* 0x0000000800057882 */ /* 0x000fca0000000000 */
[----:B------:R-:W-:Y:S04]  /*01b0*/  DEPBAR.LE SB2, 0x36 ;  /* 0x0000ad800000791a */ /* 0x000fe80000000000 */
[----:B------:R-:W2:Y:S02]  /*01c0*/  UTCATOMSWS.FIND_AND_SET.ALIGN UP0, UR5, UR5 ;  /* 0x00000005000575e3 */ /* 0x000ea40008000800 */
[----:B--2---:R-:W-:-:S04]  /*01d0*/  PLOP3.LUT P0, PT, PT, PT, UP0, 0x80, 0x8 ;  /* 0x000000000008781c */ /* 0x004fc80003f0f008 */
[----:B------:R-:W-:-:S04]  /*01e0*/  SEL R2, RZ, 0xffffffff, !P0 ;  /* 0xffffffffff027807 */ /* 0x000fc80004000000 */
[----:B------:R-:W-:Y:S01]  /*01f0*/  ISETP.NE.AND P0, PT, R2, RZ, PT ;  /* 0x000000ff0200720c */ /* 0x000fe20003f05270 */
[----:B------:R-:W-:-:S12]  /*0200*/  IMAD.U32 R2, RZ, RZ, UR5 ;  /* 0x00000005ff027e24 */ /* 0x000fd8000f8e00ff */
[----:B------:R-:W-:Y:S05]  /*0210*/  @!P0 BRA `(.L_x_4) ;  /* 0xfffffffc00dc8947 */ /* 0x000fea000383ffff */
.L_x_3:
[C---:B------:R-:W-:Y:S01]  /*0220*/  VIADD R4, R2.reuse, 0x10 ;  /* 0x0000001002047836 */ /* 0x040fe20000000000 */
[----:B------:R-:W-:Y:S01]  /*0230*/  UMOV UR5, 0x50 ;  /* 0x0000005000057882 */ /* 0x000fe20000000000 */
[----:B------:R-:W-:Y:S01]  /*0240*/  SHF.L.U32 R3, R3, R2, RZ ;  /* 0x0000000203037219 */ /* 0x000fe200000006ff */
[----:B------:R-:W-:Y:S01]  /*0250*/  ULEA UR5, UR6, UR5, 0x18 ;  /* 0x0000000506057291 */ /* 0x000fe2000f8ec0ff */
[----:B------:R-:W-:Y:S01]  /*0260*/  IMAD.SHL.U32 R2, R2, 0x20, RZ ;  /* 0x0000002002027824 */ /* 0x000fe200078e00ff */
[----:B------:R-:W-:-:S04]  /*0270*/  SHF.L.U32 R4, R5, R4, RZ ;  /* 0x0000000405047219 */ /* 0x000fc800000006ff */
[----:B------:R-:W-:-:S05]  /*0280*/  LOP3.LUT R3, R4, R3, RZ, 0xfc, !PT ;  /* 0x0000000304037212 */ /* 0x000fca00078efcff */
[----:B------:R2:W-:Y:S04]  /*0290*/  ATOMS.OR RZ, [UR5], R3 ;  /* 0x00000003ffff798c */ /* 0x0005e8000b000005 */
[----:B------:R2:W-:Y:S01]  /*02a0*/  STS [UR4], R2 ;  /* 0x00000002ff007988 */ /* 0x0005e20008000804 */
[----:B------:R-:W-:Y:S05]  /*02b0*/  BRA `(.L_x_2) ;  /* 0x0000000000107947 */ /* 0x000fea0003800000 */
.L_x_1:
[----:B------:R-:W-:Y:S01]  /*02c0*/  IMAD.MOV.U32 R3, RZ, RZ, -0x1 ;  /* 0xffffffffff037424 */ /* 0x000fe200078e00ff */
[----:B------:R-:W-:-:S04]  /*02d0*/  MOV R2, 0x300 ;  /* 0x0000030000027802 */ /* 0x000fc80000000f00 */
[----:B------:R2:W-:Y:S03]  /*02e0*/  STS [UR4], R3 ;  /* 0x00000003ff007988 */ /* 0x0005e60008000804 */
[----:B-12---:R-:W-:Y:S05]  /*02f0*/  CALL.REL.NOINC `($__internal_1_$__cuda_sm10x_tcgen05_guardrail_trap_phase_invalid_during_alloc) ;  /* 0x0000003000207944 */ /* 0x006fea0003c00000 */
.L_x_2:
[----:B------:R-:W-:Y:S05]  /*0300*/  WARPSYNC.ALL ;  /* 0x0000000000007948 */ /* 0x000fea0003800000 */
[----:B------:R-:W-:Y:S01]  /*0310*/  NOP ;  /* 0x0000000000007918 */ /* 0x000fe20000000000 */
.L_x_0:
[----:B------:R-:W3:Y:S08]  /*0320*/  S2UR UR4, SR_CgaCtaId ;  /* 0x00000000000479c3 */ /* 0x000ef00000008800 */
[----:B------:R-:W-:Y:S01]  /*0330*/  BAR.SYNC.DEFER_BLOCKING 0x0 ;  /* 0x0000000000007b1d */ /* 0x000fe20000010000 */
[----:B------:R-:W-:-:S05]  /*0340*/  LOP3.LUT R132, R0, 0xff, RZ, 0xc0, !PT ;  /* 0x000000ff00847812 */ /* 0x000fca00078ec0ff */
[----:B------:R-:W-:Y:S02]  /*0350*/  UMOV UR11, 0x400 ;  /* 0x00000400000b7882 */ /* 0x000fe40000000000 */
[----:B------:R-:W4:Y:S08]  /*0360*/  LDC R4, c[0x0][0x398] ;  /* 0x0000e600ff047b82 */ /* 0x000f300000000800 */
[----:B------:R-:W5:Y:S01]  /*0370*/  LDC R12, c[0x0][0x3a0] ;  /* 0x0000e800ff0c7b82 */ /* 0x000f620000000800 */
[----:B---3--:R-:W-:-:S07]  /*0380*/  ULEA UR11, UR4, UR11, 0x18 ;  /* 0x0000000b040b7291 */ /* 0x008fce000f8ec0ff */
[----:B------:R-:W3:Y:S02]  /*0390*/  S2UR UR14, SR_CTAID.Y ;  /* 0x00000000000e79c3 */ /* 0x000ee40000002600 */
[----:B--2---:R-:W2:Y:S06]  /*03a0*/  LDS R3, [UR11] ;  /* 0x0000000bff037984 */ /* 0x004eac0008000800 */
[----:B------:R-:W-:Y:S06]  /*03b0*/  BAR.SYNC.DEFER_BLOCKING 0x0 ;  /* 0x0000000000007b1d */ /* 0x000fec0000010000 */
[----:B------:R-:W-:Y:S05]  /*03c0*/  @P2 BRA `(.L_x_5) ;  /* 0x0000000000182947 */ /* 0x000fea0003800000 */
[----:B------:R-:W-:Y:S01]  /*03d0*/  ELECT P0, URZ, PT ;  /* 0x0000000000ff782f */ /* 0x000fe20003800000 */
[----:B------:R-:W-:Y:S01]  /*03e0*/  IMAD.MOV.U32 R2, RZ, RZ, 0x1 ;  /* 0x00000001ff027424 */ /* 0x000fe200078e00ff */
[----:B------:R-:W-:Y:S01]  /*03f0*/  UMOV UR5, 0x40 ;  /* 0x0000004000057882 */ /* 0x000fe20000000000 */
[----:B------:R-:W-:Y:S01]  /*0400*/  UVIRTCOUNT.DEALLOC.SMPOOL 0x80 ;  /* 0x000000800000784c */ /* 0x000fe20000000000 */
[----:B------:R-:W-:-:S09]  /*0410*/  ULEA UR5, UR4, UR5, 0x18 ;  /* 0x0000000504057291 */ /* 0x000fd2000f8ec0ff */
[----:B------:R5:W-:Y:S03]  /*0420*/  @P0 STS.U8 [UR5], R2 ;  /* 0x00000002ff000988 */ /* 0x000be60008000005 */
.L_x_5:
[----:B------:R-:W5:Y:S01]  /*0430*/  S2UR UR4, SR_CTAID.Z ;  /* 0x00000000000479c3 */ /* 0x000f620000002700 */
[----:B------:R-:W4:Y:S01]  /*0440*/  LDCU UR5, c[0x0][0x370] ;  /* 0x00006e00ff0577ac */ /* 0x000f220008000800 */
[----:B------:R-:W-:Y:S01]  /*0450*/  ISETP.GE.U32.AND P0, PT, R132, 0x20, PT ;  /* 0x000000208400780c */ /* 0x000fe20003f06070 */
[----:B----4-:R-:W-:Y:S01]  /*0460*/  VIADD R4, R4, 0xffffffff ;  /* 0xffffffff04047836 */ /* 0x010fe20000000000 */
[C---:B------:R-:W-:Y:S01]  /*0470*/  ISETP.NE.U32.AND P3, PT, R132.reuse, RZ, PT ;  /* 0x000000ff8400720c */ /* 0x040fe20003f65070 */
[----:B------:R-:W5:Y:S01]  /*0480*/  LDCU UR6, c[0x0][0x374] ;  /* 0x00006e80ff0677ac */ /* 0x000f620008000800 */
[----:B------:R-:W-:Y:S01]  /*0490*/  LEA R10, R132, UR11, 0x2 ;  /* 0x0000000b840a7c11 */ /* 0x000fe2000f8e10ff */
[----:B-----5:R-:W-:Y:S01]  /*04a0*/  VIADD R11, R12, 0xffffffff ;  /* 0xffffffff0c0b7836 */ /* 0x020fe20000000000 */
[----:B------:R-:W4:Y:S01]  /*04b0*/  S2UR UR16, SR_CTAID.X ;  /* 0x00000000001079c3 */ /* 0x000f220000002500 */
[----:B------:R-:W5:Y:S01]  /*04c0*/  LDCU.64 UR12, c[0x0][0x3c0] ;  /* 0x00007800ff0c77ac */ /* 0x000f620008000a00 */
[----:B--2---:R-:W-:Y:S01]  /*04d0*/  R2UR UR10, R3 ;  /* 0x00000000030a72ca */ /* 0x004fe200000e0000 */
[----:B------:R-:W-:Y:S04]  /*04e0*/  BSSY.RECONVERGENT B0, `(.L_x_6) ;  /* 0x0000011000007945 */ /* 0x000fe80003800200 */
[----:B------:R2:W-:Y:S01]  /*04f0*/  @!P0 STS [R10], RZ ;  /* 0x000000ff0a008388 */ /* 0x0005e20000000800 */
[----:B------:R-:W-:-:S03]  /*0500*/  NOP ;  /* 0x0000000000007918 */ /* 0x000fc60000000000 */
[----:B------:R2:W-:Y:S01]  /*0510*/  @!P3 STS [UR11+0x24], R4 ;  /* 0x00002404ff00b988 */ /* 0x0005e2000800080b */
[----:B---3--:R-:W-:-:S03]  /*0520*/  UIMAD UR4, UR4, UR6, UR14 ;  /* 0x00000006040472a4 */ /* 0x008fc6000f8e020e */
[----:B------:R2:W-:Y:S01]  /*0530*/  @!P3 STS [UR11+0x20], R11 ;  /* 0x0000200bff00b988 */ /* 0x0005e2000800080b */
[----:B----4-:R-:W-:-:S04]  /*0540*/  UIMAD UR4, UR4, UR5, UR16 ;  /* 0x00000005040472a4 */ /* 0x010fc8000f8e0210 */
[----:B------:R-:W-:-:S04]  /*0550*/  UIMAD UR4, UR4, 0x180, URZ ;  /* 0x00000180040478a4 */ /* 0x000fc8000f8e02ff */
[----:B-----5:R-:W-:-:S04]  /*0560*/  UIADD3 UR8, UP0, UPT, UR4, UR12, URZ ;  /* 0x0000000c04087290 */ /* 0x020fc8000ff1e0ff */
[----:B------:R-:W-:Y:S01]  /*0570*/  ULEA.HI.X.SX32 UR9, UR4, UR13, 0x1, UP0 ;  /* 0x0000000d04097291 */ /* 0x000fe200080f0eff */
[----:B--2---:R-:W-:Y:S11]  /*0580*/  @P3 BRA `(.L_x_7) ;  /* 0x0000000000183947 */ /* 0x004ff60003800000 */
[----:B------:R-:W2:Y:S01]  /*0590*/  LDS R2, [UR11+0x8] ;  /* 0x0000080bff027984 */ /* 0x000ea20008000800 */
[----:B------:R-:W3:Y:S01]  /*05a0*/  LDC.64 R6, c[0x0][0x380] ;  /* 0x0000e000ff067b82 */ /* 0x000ee20000000a00 */
[----:B------:R-:W-:Y:S02]  /*05b0*/  IMAD.MOV.U32 R3, RZ, RZ, 0x70 ;  /* 0x00000070ff037424 */ /* 0x000fe400078e00ff */
[----:B---3--:R3:W-:Y:S03]  /*05c0*/  STS.64 [UR11], R6 ;  /* 0x00000006ff007988 */ /* 0x0087e60008000a0b */
[----:B--2---:R-:W-:-:S05]  /*05d0*/  LOP3.LUT R2, R2, 0x10, R3, 0xd8, !PT ;  /* 0x0000001002027812 */ /* 0x004fca00078ed803 */
[----:B------:R3:W-:Y:S02]  /*05e0*/  STS [UR11+0x8], R2 ;  /* 0x00000802ff007988 */ /* 0x0007e4000800080b */
.L_x_7:
[----:B------:R-:W-:Y:S05]  /*05f0*/  BSYNC.RECONVERGENT B0 ;  /* 0x0000000000007941 */ /* 0x000fea0003800200 */
.L_x_6:
[----:B------:R-:W-:Y:S04]  /*0600*/  BSSY.RECONVERGENT B0, `(.L_x_8) ;  /* 0x000000a000007945 */ /* 0x000fe80003800200 */
[----:B------:R-:W-:Y:S05]  /*0610*/  @P3 BRA `(.L_x_9) ;  /* 0x0000000000203947 */ /* 0x000fea0003800000 */
[----:B---3--:R-:W2:Y:S01]  /*0620*/  LDS R2, [UR11+0x34] ;  /* 0x0000340bff027984 */ /* 0x008ea20008000800 */
[----:B------:R-:W-:Y:S02]  /*0630*/  IMAD.MOV.U32 R3, RZ, RZ, 0x3f000000 ;  /* 0x3f000000ff037424 */ /* 0x000fe400078e00ff */
[----:B------:R-:W-:Y:S01]  /*0640*/  @!P3 IMAD.MOV.U32 R5, RZ, RZ, 0x7f ;  /* 0x0000007fff05b424 */ /* 0x000fe200078e00ff */
[----:B------:R-:W3:Y:S02]  /*0650*/  @!P3 LDS R6, [UR11+0x38] ;  /* 0x0000380bff06b984 */ /* 0x000ee40008000800 */
[----:B--2---:R-:W-:Y:S02]  /*0660*/  LOP3.LUT R2, R2, 0xff000000, R3, 0xb8, !PT ;  /* 0xff00000002027812 */ /* 0x004fe400078eb803 */
[----:B---3--:R-:W-:-:S03]  /*0670*/  @!P3 LOP3.LUT R3, R6, 0xff, R5, 0xb8, !PT ;  /* 0x000000ff0603b812 */ /* 0x008fc600078eb805 */
[----:B------:R2:W-:Y:S04]  /*0680*/  STS [UR11+0x34], R2 ;  /* 0x00003402ff007988 */ /* 0x0005e8000800080b */
[----:B------:R2:W-:Y:S02]  /*0690*/  @!P3 STS [UR11+0x38], R3 ;  /* 0x00003803ff00b988 */ /* 0x0005e4000800080b */
.L_x_9:
[----:B------:R-:W-:Y:S05]  /*06a0*/  BSYNC.RECONVERGENT B0 ;  /* 0x0000000000007941 */ /* 0x000fea0003800200 */
.L_x_8:
[----:B------:R-:W-:Y:S04]  /*06b0*/  BSSY.RECONVERGENT B0, `(.L_x_10) ;  /* 0x000000e000007945 */ /* 0x000fe80003800200 */
[----:B------:R-:W-:Y:S05]  /*06c0*/  @P3 BRA `(.L_x_11) ;  /* 0x0000000000303947 */ /* 0x000fea0003800000 */
[----:B--2---:R-:W2:Y:S01]  /*06d0*/  LDS R3, [UR11+0x34] ;  /* 0x0000340bff037984 */ /* 0x004ea20008000800 */
[----:B------:R-:W4:Y:S03]  /*06e0*/  LDC.64 R8, c[0x0][0x3a8] ;  /* 0x0000ea00ff087b82 */ /* 0x000f260000000a00 */
[----:B---3--:R-:W3:Y:S01]  /*06f0*/  LDS R2, [UR11+0x1c] ;  /* 0x00001c0bff027984 */ /* 0x008ee20008000800 */
[C---:B----4-:R-:W-:Y:S01]  /*0700*/  SHF.L.U64.HI R6, R8.reuse, 0x1, R9 ;  /* 0x0000000108067819 */ /* 0x050fe20000010209 */
[----:B------:R-:W-:-:S03]  /*0710*/  IMAD.SHL.U32 R5, R8, 0x2, RZ ;  /* 0x0000000208057824 */ /* 0x000fc600078e00ff */
[--C-:B------:R-:W-:Y:S02]  /*0720*/  SHF.R.U32.HI R7, RZ, 0x4, R6.reuse ;  /* 0x00000004ff077819 */ /* 0x100fe40000011606 */
[----:B------:R-:W-:-:S05]  /*0730*/  SHF.R.U64 R5, R5, 0x4, R6 ;  /* 0x0000000405057819 */ /* 0x000fca0000001206 */
[----:B------:R4:W-:Y:S01]  /*0740*/  STS [UR11+0xc], R5 ;  /* 0x00000c05ff007988 */ /* 0x0009e2000800080b */
[----:B--2---:R-:W-:Y:S02]  /*0750*/  LOP3.LUT R3, R3, 0x7, RZ, 0xb8, !PT ;  /* 0x0000000703037812 */ /* 0x004fe400078eb8ff */
[----:B---3--:R-:W-:-:S03]  /*0760*/  LOP3.LUT R2, R2, 0xf, R7, 0xb8, !PT ;  /* 0x0000000f02027812 */ /* 0x008fc600078eb807 */
[----:B------:R4:W-:Y:S04]  /*0770*/  STS [UR11+0x34], R3 ;  /* 0x00003403ff007988 */ /* 0x0009e8000800080b */
[----:B------:R4:W-:Y:S02]  /*0780*/  STS [UR11+0x1c], R2 ;  /* 0x00001c02ff007988 */ /* 0x0009e4000800080b */
.L_x_11:
[----:B------:R-:W-:Y:S05]  /*0790*/  BSYNC.RECONVERGENT B0 ;  /* 0x0000000000007941 */ /* 0x000fea0003800200 */
.L_x_10:
[----:B------:R-:W-:Y:S04]  /*07a0*/  BSSY.RECONVERGENT B1, `(.L_x_12) ;  /* 0x000001a000017945 */ /* 0x000fe80003800200 */
[----:B------:R-:W-:Y:S04]  /*07b0*/  BSSY.RELIABLE B0, `(.L_x_13) ;  /* 0x0000015000007945 */ /* 0x000fe80003800100 */
[----:B------:R-:W-:Y:S05]  /*07c0*/  @P3 BRA `(.L_x_14) ;  /* 0x0000000000203947 */ /* 0x000fea0003800000 */
[----:B--234-:R-:W2:Y:S02]  /*07d0*/  LDS R2, [UR11+0x34] ;  /* 0x0000340bff027984 */ /* 0x01cea40008000800 */
[----:B--2---:R-:W-:-:S05]  /*07e0*/  LOP3.LUT R2, R2, 0x38, RZ, 0xb8, !PT ;  /* 0x0000003802027812 */ /* 0x004fca00078eb8ff */
[----:B------:R2:W-:Y:S01]  /*07f0*/  STS [UR11+0x34], R2 ;  /* 0x00003402ff007988 */ /* 0x0005e2000800080b */
[----:B------:R-:W-:Y:S05]  /*0800*/  @P3 BRA `(.L_x_15) ;  /* 0x0000000000203947 */ /* 0x000fea0003800000 */
[----:B--2---:R-:W2:Y:S01]  /*0810*/  LDS R2, [UR11+0x8] ;  /* 0x0000080bff027984 */ /* 0x004ea20008000800 */
[----:B------:R-:W-:-:S05]  /*0820*/  IMAD.MOV.U32 R3, RZ, RZ, 0x780 ;  /* 0x00000780ff037424 */ /* 0x000fca00078e00ff */
[----:B--2---:R-:W-:-:S05]  /*0830*/  LOP3.LUT R2, R2, 0x300, R3, 0xd8, !PT ;  /* 0x0000030002027812 */ /* 0x004fca00078ed803 */
[----:B------:R5:W-:Y:S02]  /*0840*/  STS [UR11+0x8], R2 ;  /* 0x00000802ff007988 */ /* 0x000be4000800080b */
.L_x_14:
[----:B------:R-:W-:Y:S05]  /*0850*/  @P3 BRA `(.L_x_16) ;  /* 0x0000000000283947 */ /* 0x000fea0003800000 */
[----:B--2345:R-:W2:Y:S02]  /*0860*/  LDS R2, [UR11+0x8] ;  /* 0x0000080bff027984 */ /* 0x03cea40008000800 */
[----:B--2---:R-:W-:-:S05]  /*0870*/  LOP3.LUT R2, R2, 0x1800, RZ, 0xb8, !PT ;  /* 0x0000180002027812 */ /* 0x004fca00078eb8ff */
[----:B------:R3:W-:Y:S02]  /*0880*/  STS [UR11+0x8], R2 ;  /* 0x00000802ff007988 */ /* 0x0007e4000800080b */
.L_x_15:
[----:B------:R-:W-:Y:S05]  /*0890*/  @P3 BREAK.RELIABLE B0 ;  /* 0x0000000000003942 */ /* 0x000fea0003800100 */
[----:B------:R-:W-:Y:S05]  /*08a0*/  @P3 BRA `(.L_x_17) ;  /* 0x0000000000243947 */ /* 0x000fea0003800000 */
[----:B------:R-:W4:Y:S01]  /*08b0*/  LDS R3, [UR11+0x8] ;  /* 0x0000080bff037984 */ /* 0x000f220008000800 */
[----:B--23--:R-:W-:-:S05]  /*08c0*/  IMAD.MOV.U32 R2, RZ, RZ, 0x6000 ;  /* 0x00006000ff027424 */ /* 0x00cfca00078e00ff */
[----:B----4-:R-:W-:-:S04]  /*08d0*/  LOP3.LUT R2, R3, 0x6000, R2, 0xd8, !PT ;  /* 0x0000600003027812 */ /* 0x010fc800078ed802 */
[----:B------:R-:W-:-:S05]  /*08e0*/  LOP3.LUT R2, R2, 0x400000, RZ, 0xb8, !PT ;  /* 0x0040000002027812 */ /* 0x000fca00078eb8ff */
[----:B------:R2:W-:Y:S02]  /*08f0*/  STS [UR11+0x8], R2 ;  /* 0x00000802ff007988 */ /* 0x0005e4000800080b */
.L_x_16:
[----:B------:R-:W-:Y:S05]  /*0900*/  BSYNC.RELIABLE B0 ;  /* 0x0000000000007941 */ /* 0x000fea0003800100 */
.L_x_13:
[----:B--2345:R-:W2:Y:S02]  /*0910*/  @!P3 LDS R2, [UR11+0x8] ;  /* 0x0000080bff02b984 */ /* 0x03cea40008000800 */
[----:B--2---:R-:W-:-:S05]  /*0920*/  @!P3 LOP3.LUT R2, R2, 0x8000, RZ, 0xb8, !PT ;  /* 0x000080000202b812 */ /* 0x004fca00078eb8ff */
[----:B------:R4:W-:Y:S02]  /*0930*/  @!P3 STS [UR11+0x8], R2 ;  /* 0x00000802ff00b988 */ /* 0x0009e4000800080b */
.L_x_17:
[----:B------:R-:W-:Y:S05]  /*0940*/  BSYNC.RECONVERGENT B1 ;  /* 0x0000000000017941 */ /* 0x000fea0003800200 */
.L_x_12:
[----:B------:R-:W-:Y:S05]  /*0950*/  WARPSYNC.ALL ;  /* 0x0000000000007948 */ /* 0x000fea0003800000 */
[----:B------:R-:W-:Y:S01]  /*0960*/  NOP ;  /* 0x0000000000007918 */ /* 0x000fe20000000000 */
[----:B------:R-:W5:Y:S02]  /*0970*/  LDC R5, c[0x0][0x39c] ;  /* 0x0000e700ff057b82 */ /* 0x000f640000000800 */
[----:B-----5:R-:W-:Y:S01]  /*0980*/  VIADD R5, R5, 0xffffffff ;  /* 0xffffffff05057836 */ /* 0x020fe20000000000 */
[----:B------:R-:W-:Y:S06]  /*0990*/  @P0 BRA `(.L_x_18) ;  /* 0x0000000000300947 */ /* 0x000fec0003800000 */
[----:B--234-:R-:W2:Y:S01]  /*09a0*/  S2R R2, SR_LANEID ;  /* 0x0000000000027919 */ /* 0x01cea20000000000 */
[----:B------:R-:W-:Y:S05]  /*09b0*/  WARPSYNC.ALL ;  /* 0x0000000000007948 */ /* 0x000fea0003800000 */
[----:B------:R-:W-:Y:S01]  /*09c0*/  NOP ;  /* 0x0000000000007918 */ /* 0x000fe20000000000 */
[----:B--2---:R-:W-:-:S05]  /*09d0*/  IMAD.SHL.U32 R6, R2, 0x4, RZ ;  /* 0x0000000402067824 */ /* 0x004fca00078e00ff */
[----:B------:R-:W2:Y:S01]  /*09e0*/  LDS R7, [R6+UR11] ;  /* 0x0000000b06077984 */ /* 0x000ea20008000800 */
[----:B------:R-:W-:-:S05]  /*09f0*/  IADD3 R2, P1, PT, R6, UR8, RZ ;  /* 0x0000000806027c10 */ /* 0x000fca000ff3e0ff */
[----:B------:R-:W-:-:S05]  /*0a00*/  IMAD.X R3, RZ, RZ, UR9, P1 ;  /* 0x00000009ff037e24 */ /* 0x000fca00088e06ff */
[----:B--2---:R5:W2:Y:S01]  /*0a10*/  ATOMG.E.EXCH.STRONG.GPU PT, RZ, [R2], R7 ;  /* 0x0000000702ff73a8 */ /* 0x004aa200041ee100 */
[----:B------:R-:W-:-:S04]  /*0a20*/  DEPBAR {5,4,3,2,1,0} ;  /* 0x0000003f0000791a */ /* 0x000fc80000000000 */
[----:B------:R-:W3:Y:S02]  /*0a30*/  CCTL.E.C.LDCU.IV.DEEP [UR8] ;  /* 0x0000000008007540 */ /* 0x000ee40009c08000 */
[----:B---3--:R5:W-:Y:S01]  /*0a40*/  UTMACCTL.IV [UR8] ;  /* 0x00000000080079b9 */ /* 0x008be20008000000 */
[----:B------:R-:W-:Y:S01]  /*0a50*/  NOP ;  /* 0x0000000000007918 */ /* 0x000fe20000000000 */
.L_x_18:
[----:B------:R-:W-:Y:S05]  /*0a60*/  @P0 BRA `(.L_x_19) ;  /* 0x00000000000c0947 */ /* 0x000fea0003800000 */
[----:B------:R0:W-:Y:S01]  /*0a70*/  UTMACMDFLUSH ;  /* 0x00000000000079b7 */ /* 0x0001e20000000000 */
[----:B------:R-:W-:Y:S05]  /*0a80*/  @P0 BRA `(.L_x_19) ;  /* 0x0000000000040947 */ /* 0x000fea0003800000 */
[----:B------:R-:W-:-:S04]  /*0a90*/  DEPBAR.LE SB0, 0x0 ;  /* 0x000080000000791a */ /* 0x000fc80000000000 */
.L_x_19:
[----:B------:R-:W-:Y:S05]  /*0aa0*/  WARPSYNC.ALL ;  /* 0x0000000000007948 */ /* 0x000fea0003800000 */
[----:B------:R-:W-:Y:S01]  /*0ab0*/  NOP ;  /* 0x0000000000007918 */ /* 0x000fe20000000000 */
[----:B--2---:R-:W-:Y:S06]  /*0ac0*/  BAR.SYNC.DEFER_BLOCKING 0x0 ;  /* 0x0000000000007b1d */ /* 0x004fec0000010000 */
[----:B------:R-:W-:Y:S02]  /*0ad0*/  BSSY.RECONVERGENT B1, `(.L_x_20) ;  /* 0x000000b000017945 */ /* 0x000fe40003800200 */
[----:B------:R-:W-:Y:S06]  /*0ae0*/  BAR.SYNC.DEFER_BLOCKING 0x0 ;  /* 0x0000000000007b1d */ /* 0x000fec0000010000 */
[----:B------:R2:W-:Y:S01]  /*0af0*/  @!P0 STS [R10], RZ ;  /* 0x000000ff0a008388 */ /* 0x0005e20000000800 */
[----:B------:R-:W-:Y:S01]  /*0b00*/  NOP ;  /* 0x0000000000007918 */ /* 0x000fe20000000000 */
[----:B------:R-:W-:Y:S05]  /*0b10*/  @P3 BRA `(.L_x_21) ;  /* 0x0000000000183947 */ /* 0x000fea0003800000 */
[----:B---345:R-:W3:Y:S01]  /*0b20*/  LDS R2, [UR11+0x8] ;  /* 0x0000080bff027984 */ /* 0x038ee20008000800 */
[----:B------:R-:W4:Y:S01]  /*0b30*/  LDC.64 R6, c[0x0][0x388] ;  /* 0x0000e200ff067b82 */ /* 0x000f220000000a00 */
[----:B------:R-:W-:Y:S02]  /*0b40*/  IMAD.MOV.U32 R3, RZ, RZ, 0x70 ;  /* 0x00000070ff037424 */ /* 0x000fe400078e00ff */
[----:B----4-:R4:W-:Y:S03]  /*0b50*/  STS.64 [UR11], R6 ;  /* 0x00000006ff007988 */ /* 0x0109e60008000a0b */
[----:B---3--:R-:W-:-:S05]  /*0b60*/  LOP3.LUT R2, R2, 0x10, R3, 0xd8, !PT ;  /* 0x0000001002027812 */ /* 0x008fca00078ed803 */
[----:B------:R4:W-:Y:S02]  /*0b70*/  STS [UR11+0x8], R2 ;  /* 0x00000802ff007988 */ /* 0x0009e4000800080b */
.L_x_21:
[----:B-----5:R-:W-:Y:S05]  /*0b80*/  BSYNC.RECONVERGENT B1 ;  /* 0x0000000000017941 */ /* 0x020fea0003800200 */
.L_x_20:
[----:B------:R-:W-:Y:S04]  /*0b90*/  BSSY.RECONVERGENT B1, `(.L_x_22) ;  /* 0x000000a000017945 */ /* 0x000fe80003800200 */
[----:B------:R-:W-:Y:S05]  /*0ba0*/  @P3 BRA `(.L_x_23) ;  /* 0x0000000000203947 */ /* 0x000fea0003800000 */
[----:B---34-:R-:W3:Y:S01]  /*0bb0*/  LDS R2, [UR11+0x34] ;  /* 0x0000340bff027984 */ /* 0x018ee20008000800 */
[----:B------:R-:W-:Y:S02]  /*0bc0*/  IMAD.MOV.U32 R7, RZ, RZ, 0x3f000000 ;  /* 0x3f000000ff077424 */ /* 0x000fe400078e00ff */
[----:B------:R-:W-:Y:S01]  /*0bd0*/  @!P3 IMAD.MOV.U32 R6, RZ, RZ, 0x7f ;  /* 0x0000007fff06b424 */ /* 0x000fe200078e00ff */
[----:B------:R-:W4:Y:S02]  /*0be0*/  @!P3 LDS R3, [UR11+0x38] ;  /* 0x0000380bff03b984 */ /* 0x000f240008000800 */
[----:B---3--:R-:W-:Y:S02]  /*0bf0*/  LOP3.LUT R2, R2, 0xff000000, R7, 0xb8, !PT ;  /* 0xff00000002027812 */ /* 0x008fe400078eb807 */
[----:B----4-:R-:W-:-:S03]  /*0c00*/  @!P3 LOP3.LUT R3, R3, 0xff, R6, 0xb8, !PT ;  /* 0x000000ff0303b812 */ /* 0x010fc600078eb806 */
[----:B------:R5:W-:Y:S04]  /*0c10*/  STS [UR11+0x34], R2 ;  /* 0x00003402ff007988 */ /* 0x000be8000800080b */
[----:B------:R5:W-:Y:S02]  /*0c20*/  @!P3 STS [UR11+0x38], R3 ;  /* 0x00003803ff00b988 */ /* 0x000be4000800080b */
.L_x_23:
[----:B------:R-:W-:Y:S05]  /*0c30*/  BSYNC.RECONVERGENT B1 ;  /* 0x0000000000017941 */ /* 0x000fea0003800200 */
.L_x_22:
[----:B------:R-:W-:Y:S04]  /*0c40*/  BSSY.RECONVERGENT B1, `(.L_x_24) ;  /* 0x0000004000017945 */ /* 0x000fe80003800200 */
[----:B------:R-:W-:Y:S05]  /*0c50*/  @P3 BRA `(.L_x_25) ;  /* 0x0000000000083947 */ /* 0x000fea0003800000 */
[----:B------:R2:W-:Y:S04]  /*0c60*/  STS [UR11+0x24], R11 ;  /* 0x0000240bff007988 */ /* 0x0005e8000800080b */
[----:B------:R2:W-:Y:S02]  /*0c70*/  STS [UR11+0x20], R5 ;  /* 0x00002005ff007988 */ /* 0x0005e4000800080b */
.L_x_25:
[----:B------:R-:W-:Y:S05]  /*0c80*/  BSYNC.RECONVERGENT B1 ;  /* 0x0000000000017941 */ /* 0x000fea0003800200 */
.L_x_24:
[----:B------:R-:W-:Y:S04]  /*0c90*/  BSSY.RECONVERGENT B1, `(.L_x_26) ;  /* 0x000000e000017945 */ /* 0x000fe80003800200 */
[----:B------:R-:W-:Y:S05]  /*0ca0*/  @P3 BRA `(.L_x_27) ;  /* 0x0000000000303947 */ /* 0x000fea0003800000 */
[----:B-----5:R-:W5:Y:S01]  /*0cb0*/  LDS R3, [UR11+0x34] ;  /* 0x0000340bff037984 */ /* 0x020f620008000800 */
[----:B----4-:R-:W4:Y:S03]  /*0cc0*/  LDC.64 R6, c[0x0][0x3b0] ;  /* 0x0000ec00ff067b82 */ /* 0x010f260000000a00 */
[----:B---3--:R-:W3:Y:S01]  /*0cd0*/  LDS R2, [UR11+0x1c] ;  /* 0x00001c0bff027984 */ /* 0x008ee20008000800 */
[C---:B----4-:R-:W-:Y:S01]  /*0ce0*/  SHF.L.U64.HI R7, R6.reuse, 0x1, R7 ;  /* 0x0000000106077819 */ /* 0x050fe20000010207 */
[----:B------:R-:W-:-:S03]  /*0cf0*/  IMAD.SHL.U32 R6, R6, 0x2, RZ ;  /* 0x0000000206067824 */ /* 0x000fc600078e00ff */
[--C-:B------:R-:W-:Y:S02]  /*0d00*/  SHF.R.U32.HI R9, RZ, 0x4, R7.reuse ;  /* 0x00000004ff097819 */ /* 0x100fe40000011607 */
[----:B------:R-:W-:-:S05]  /*0d10*/  SHF.R.U64 R6, R6, 0x4, R7 ;  /* 0x0000000406067819 */ /* 0x000fca0000001207 */
[----:B------:R4:W-:Y:S01]  /*0d20*/  STS [UR11+0xc], R6 ;  /* 0x00000c06ff007988 */ /* 0x0009e2000800080b */
[----:B-----5:R-:W-:Y:S02]  /*0d30*/  LOP3.LUT R3, R3, 0x7, RZ, 0xb8, !PT ;  /* 0x0000000703037812 */ /* 0x020fe400078eb8ff */
[----:B---3--:R-:W-:-:S03]  /*0d40*/  LOP3.LUT R2, R2, 0xf, R9, 0xb8, !PT ;  /* 0x0000000f02027812 */ /* 0x008fc600078eb809 */
[----:B------:R4:W-:Y:S04]  /*0d50*/  STS [UR11+0x34], R3 ;  /* 0x00003403ff007988 */ /* 0x0009e8000800080b */
[----:B------:R4:W-:Y:S02]  /*0d60*/  STS [UR11+0x1c], R2 ;  /* 0x00001c02ff007988 */ /* 0x0009e4000800080b */
.L_x_27:
[----:B------:R-:W-:Y:S05]  /*0d70*/  BSYNC.RECONVERGENT B1 ;  /* 0x0000000000017941 */ /* 0x000fea0003800200 */
.L_x_26:
[----:B------:R-:W-:Y:S04]  /*0d80*/  BSSY.RECONVERGENT B2, `(.L_x_28) ;  /* 0x000001a000027945 */ /* 0x000fe80003800200 */
[----:B------:R-:W-:Y:S04]  /*0d90*/  BSSY.RELIABLE B1, `(.L_x_29) ;  /* 0x0000015000017945 */ /* 0x000fe80003800100 */
[----:B------:R-:W-:Y:S05]  /*0da0*/  @P3 BRA `(.L_x_30) ;  /* 0x0000000000203947 */ /* 0x000fea0003800000 */
[----:B---345:R-:W3:Y:S02]  /*0db0*/  LDS R2, [UR11+0x34] ;  /* 0x0000340bff027984 */ /* 0x038ee40008000800 */
[----:B---3--:R-:W-:-:S05]  /*0dc0*/  LOP3.LUT R2, R2, 0x38, RZ, 0xb8, !PT ;  /* 0x0000003802027812 */ /* 0x008fca00078eb8ff */
[----:B------:R3:W-:Y:S01]  /*0dd0*/  STS [UR11+0x34], R2 ;  /* 0x00003402ff007988 */ /* 0x0007e2000800080b */
[----:B------:R-:W-:Y:S05]  /*0de0*/  @P3 BRA `(.L_x_31) ;  /* 0x0000000000203947 */ /* 0x000fea0003800000 */
[----:B---3--:R-:W3:Y:S01]  /*0df0*/  LDS R2, [UR11+0x8] ;  /* 0x0000080bff027984 */ /* 0x008ee20008000800 */
[----:B------:R-:W-:-:S05]  /*0e00*/  IMAD.MOV.U32 R3, RZ, RZ, 0x780 ;  /* 0x00000780ff037424 */ /* 0x000fca00078e00ff */
[----:B---3--:R-:W-:-:S05]  /*0e10*/  LOP3.LUT R2, R2, 0x300, R3, 0xd8, !PT ;  /* 0x0000030002027812 */ /* 0x008fca00078ed803 */
[----:B------:R3:W-:Y:S02]  /*0e20*/  STS [UR11+0x8], R2 ;  /* 0x00000802ff007988 */ /* 0x0007e4000800080b */
.L_x_30:
[----:B------:R-:W-:Y:S05]  /*0e30*/  @P3 BRA `(.L_x_32) ;  /* 0x0000000000283947 */ /* 0x000fea0003800000 */
[----:B---345:R-:W3:Y:S02]  /*0e40*/  LDS R2, [UR11+0x8] ;  /* 0x0000080bff027984 */ /* 0x038ee40008000800 */
[----:B---3--:R-:W-:-:S05]  /*0e50*/  LOP3.LUT R2, R2, 0x1800, RZ, 0xb8, !PT ;  /* 0x0000180002027812 */ /* 0x008fca00078eb8ff */
[----:B------:R4:W-:Y:S02]  /*0e60*/  STS [UR11+0x8], R2 ;  /* 0x00000802ff007988 */ /* 0x0009e4000800080b */
.L_x_31:
[----:B------:R-:W-:Y:S05]  /*0e70*/  @P3 BREAK.RELIABLE B1 ;  /* 0x0000000000013942 */ /* 0x000fea0003800100 */
[----:B------:R-:W-:Y:S05]  /*0e80*/  @P3 BRA `(.L_x_33) ;  /* 0x0000000000243947 */ /* 0x000fea0003800000 */
[----:B---34-:R-:W3:Y:S01]  /*0e90*/  LDS R2, [UR11+0x8] ;  /* 0x0000080bff027984 */ /* 0x018ee20008000800 */
[----:B------:R-:W-:-:S05]  /*0ea0*/  IMAD.MOV.U32 R3, RZ, RZ, 0x6000 ;  /* 0x00006000ff037424 */ /* 0x000fca00078e00ff */
[----:B---3--:R-:W-:-:S04]  /*0eb0*/  LOP3.LUT R2, R2, 0x6000, R3, 0xd8, !PT ;  /* 0x0000600002027812 */ /* 0x008fc800078ed803 */
[----:B------:R-:W-:-:S05]  /*0ec0*/  LOP3.LUT R2, R2, 0x400000, RZ, 0xb8, !PT ;  /* 0x0040000002027812 */ /* 0x000fca00078eb8ff */
[----:B------:R3:W-:Y:S02]  /*0ed0*/  STS [UR11+0x8], R2 ;  /* 0x00000802ff007988 */ /* 0x0007e4000800080b */
.L_x_32:
[----:B------:R-:W-:Y:S05]  /*0ee0*/  BSYNC.RELIABLE B1 ;  /* 0x0000000000017941 */ /* 0x000fea0003800100 */
.L_x_29:
[----:B---345:R-:W3:Y:S02]  /*0ef0*/  @!P3 LDS R2, [UR11+0x8] ;  /* 0x0000080bff02b984 */ /* 0x038ee40008000800 */
[----:B---3--:R-:W-:-:S05]  /*0f00*/  @!P3 LOP3.LUT R2, R2, 0x8000, RZ, 0xb8, !PT ;  /* 0x000080000202b812 */ /* 0x008fca00078eb8ff */
[----:B------:R5:W-:Y:S02]  /*0f10*/  @!P3 STS [UR11+0x8], R2 ;  /* 0x00000802ff00b988 */ /* 0x000be4000800080b */
.L_x_33:
[----:B------:R-:W-:Y:S05]  /*0f20*/  BSYNC.RECONVERGENT B2 ;  /* 0x0000000000027941 */ /* 0x000fea0003800200 */
.L_x_28:
[----:B------:R-:W-:Y:S05]  /*0f30*/  WARPSYNC.ALL ;  /* 0x0000000000007948 */ /* 0x000fea0003800000 */
[----:B------:R-:W-:Y:S01]  /*0f40*/  NOP ;  /* 0x0000000000007918 */ /* 0x000fe20000000000 */
[----:B------:R-:W-:-:S04]  /*0f50*/  UIADD3 UR5, UPT, UPT, UR4, 0x80, URZ ;  /* 0x0000008004057890 */ /* 0x000fc8000fffe0ff */
[----:B------:R-:W-:-:S04]  /*0f60*/  UIADD3 UR34, UP0, UPT, UR5, UR12, URZ ;  /* 0x0000000c05227290 */ /* 0x000fc8000ff1e0ff */
[----:B------:R-:W-:Y:S01]  /*0f70*/  ULEA.HI.X.SX32 UR35, UR5, UR13, 0x1, UP0 ;  /* 0x0000000d05237291 */ /* 0x000fe200080f0eff */
[----:B------:R-:W-:Y:S11]  /*0f80*/  @P0 BRA `(.L_x_34) ;  /* 0x0000000000300947 */ /* 0x000ff60003800000 */
[----:B---345:R-:W3:Y:S01]  /*0f90*/  S2R R2, SR_LANEID ;  /* 0x0000000000027919 */ /* 0x038ee20000000000 */
[----:B------:R-:W-:Y:S05]  /*0fa0*/  WARPSYNC.ALL ;  /* 0x0000000000007948 */ /* 0x000fea0003800000 */
[----:B------:R-:W-:Y:S01]  /*0fb0*/  NOP ;  /* 0x0000000000007918 */ /* 0x000fe20000000000 */
[----:B---3--:R-:W-:-:S05]  /*0fc0*/  IMAD.SHL.U32 R6, R2, 0x4, RZ ;  /* 0x0000000402067824 */ /* 0x008fca00078e00ff */
[----:B------:R-:W3:Y:S01]  /*0fd0*/  LDS R7, [R6+UR11] ;  /* 0x0000000b06077984 */ /* 0x000ee20008000800 */
[----:B------:R-:W-:-:S05]  /*0fe0*/  IADD3 R2, P1, PT, R6, UR34, RZ ;  /* 0x0000002206027c10 */ /* 0x000fca000ff3e0ff */
[----:B------:R-:W-:-:S05]  /*0ff0*/  IMAD.X R3, RZ, RZ, UR35, P1 ;  /* 0x00000023ff037e24 */ /* 0x000fca00088e06ff */
[----:B---3--:R3:W4:Y:S01]  /*1000*/  ATOMG.E.EXCH.STRONG.GPU PT, RZ, [R2], R7 ;  /* 0x0000000702ff73a8 */ /* 0x00872200041ee100 */
[----:B------:R-:W-:-:S04]  /*1010*/  DEPBAR {5,4,3,2,1,0} ;  /* 0x0000003f0000791a */ /* 0x000fc80000000000 */
[----:B------:R-:W5:Y:S02]  /*1020*/  CCTL.E.C.LDCU.IV.DEEP [UR34] ;  /* 0x0000000022007540 */ /* 0x000f640009c08000 */
[----:B-----5:R3:W-:Y:S01]  /*1030*/  UTMACCTL.IV [UR34] ;  /* 0x00000000220079b9 */ /* 0x0207e20008000000 */
[----:B------:R-:W-:Y:S01]  /*1040*/  NOP ;  /* 0x0000000000007918 */ /* 0x000fe20000000000 */
.L_x_34:
[----:B------:R-:W-:Y:S05]  /*1050*/  @P0 BRA `(.L_x_35) ;  /* 0x00000000000c0947 */ /* 0x000fea0003800000 */
[----:B------:R0:W-:Y:S01]  /*1060*/  UTMACMDFLUSH ;  /* 0x00000000000079b7 */ /* 0x0001e20000000000 */
[----:B------:R-:W-:Y:S05]  /*1070*/  @P0 BRA `(.L_x_35) ;  /* 0x0000000000040947 */ /* 0x000fea0003800000 */
[----:B------:R-:W-:-:S04]  /*1080*/  DEPBAR.LE SB0, 0x0 ;  /* 0x000080000000791a */ /* 0x000fc80000000000 */
.L_x_35:
[----:B------:R-:W-:Y:S05]  /*1090*/  WARPSYNC.ALL ;  /* 0x0000000000007948 */ /* 0x000fea0003800000 */
[----:B------:R-:W-:Y:S01]  /*10a0*/  NOP ;  /* 0x0000000000007918 */ /* 0x000fe20000000000 */
[----:B----4-:R-:W-:Y:S06]  /*10b0*/  BAR.SYNC.DEFER_BLOCKING 0x0 ;  /* 0x0000000000007b1d */ /* 0x010fec0000010000 */
[----:B------:R-:W-:Y:S02]  /*10c0*/  BSSY.RECONVERGENT B2, `(.L_x_36) ;  /* 0x000000b000027945 */ /* 0x000fe40003800200 */
[----:B------:R-:W-:Y:S06]  /*10d0*/  BAR.SYNC.DEFER_BLOCKING 0x0 ;  /* 0x0000000000007b1d */ /* 0x000fec0000010000 */
[----:B------:R4:W-:Y:S01]  /*10e0*/  @!P0 STS [R10], RZ ;  /* 0x000000ff0a008388 */ /* 0x0009e20000000800 */
[----:B------:R-:W-:Y:S01]  /*10f0*/  NOP ;  /* 0x0000000000007918 */ /* 0x000fe20000000000 */
[----:B------:R-:W-:Y:S05]  /*1100*/  @P3 BRA `(.L_x_37) ;  /* 0x0000000000183947 */ /* 0x000fea0003800000 */
[----:B---3-5:R-:W3:Y:S01]  /*1110*/  LDS R2, [UR11+0x8] ;  /* 0x0000080bff027984 */ /* 0x028ee20008000800 */
[----:B------:R-:W5:Y:S01]  /*1120*/  LDC.64 R6, c[0x0][0x390] ;  /* 0x0000e400ff067b82 */ /* 0x000f620000000a00 */
[----:B------:R-:W-:Y:S02]  /*1130*/  IMAD.MOV.U32 R3, RZ, RZ, 0x70 ;  /* 0x00000070ff037424 */ /* 0x000fe400078e00ff */
[----:B-----5:R5:W-:Y:S03]  /*1140*/  STS.64 [UR11], R6 ;  /* 0x00000006ff007988 */ /* 0x020be60008000a0b */
[----:B---3--:R-:W-:-:S05]  /*1150*/  LOP3.LUT R2, R2, 0x10, R3, 0xd8, !PT ;  /* 0x0000001002027812 */ /* 0x008fca00078ed803 */
[----:B------:R5:W-:Y:S02]  /*1160*/  STS [UR11+0x8], R2 ;  /* 0x00000802ff007988 */ /* 0x000be4000800080b */
.L_x_37:
[----:B---3--:R-:W-:Y:S05]  /*1170*/  BSYNC.RECONVERGENT B2 ;  /* 0x0000000000027941 */ /* 0x008fea0003800200 */
.L_x_36:
[----:B------:R-:W-:Y:S04]  /*1180*/  BSSY.RECONVERGENT B3, `(.L_x_38) ;  /* 0x0000011000037945 */ /* 0x000fe80003800200 */
[----:B------:R-:W-:Y:S04]  /*1190*/  BSSY.RELIABLE B2, `(.L_x_39) ;  /* 0x000000e000027945 */ /* 0x000fe80003800100 */
[----:B------:R-:W-:Y:S05]  /*11a0*/  @P3 BRA `(.L_x_40) ;  /* 0x0000000000243947 */ /* 0x000fea0003800000 */
[----:B-----5:R-:W3:Y:S01]  /*11b0*/  LDS R2, [UR11+0x34] ;  /* 0x0000340bff027984 */ /* 0x020ee20008000800 */
[----:B------:R-:W-:-:S05]  /*11c0*/  IMAD.MOV.U32 R3, RZ, RZ, 0x3f000000 ;  /* 0x3f000000ff037424 */ /* 0x000fca00078e00ff */
[----:B---3--:R-:W-:-:S05]  /*11d0*/  LOP3.LUT R2, R2, 0xff000000, R3, 0xb8, !PT ;  /* 0xff00000002027812 */ /* 0x008fca00078eb803 */
[----:B------:R3:W-:Y:S01]  /*11e0*/  STS [UR11+0x34], R2 ;  /* 0x00003402ff007988 */ /* 0x0007e2000800080b */
[----:B------:R-:W-:Y:S05]  /*11f0*/  @P3 BRA `(.L_x_41) ;  /* 0x00000000001c3947 */ /* 0x000fea0003800000 */
[----:B---3--:R-:W3:Y:S01]  /*1200*/  LDS R2, [UR11+0x38] ;  /* 0x0000380bff027984 */ /* 0x008ee20008000800 */
[----:B------:R-:W-:-:S05]  /*1210*/  IMAD.MOV.U32 R3, RZ, RZ, 0x7f ;  /* 0x0000007fff037424 */ /* 0x000fca00078e00ff */
[----:B---3--:R-:W-:-:S05]  /*1220*/  LOP3.LUT R2, R2, 0xff, R3, 0xb8, !PT ;  /* 0x000000ff02027812 */ /* 0x008fca00078eb803 */
[----:B------:R3:W-:Y:S02]  /*1230*/  STS [UR11+0x38], R2 ;  /* 0x00003802ff007988 */ /* 0x0007e4000800080b */
.L_x_40:
[----:B------:R-:W-:Y:S05]  /*1240*/  @P3 BREAK.RELIABLE B2 ;  /* 0x0000000000023942 */ /* 0x000fea0003800100 */
[----:B------:R-:W-:Y:S05]  /*1250*/  @P3 BRA `(.L_x_42) ;  /* 0x00000000000c3947 */ /* 0x000fea0003800000 */
[----:B------:R2:W-:Y:S02]  /*1260*/  STS [UR11+0x20], R5 ;  /* 0x00002005ff007988 */ /* 0x0005e4000800080b */
.L_x_41:
[----:B------:R-:W-:Y:S05]  /*1270*/  BSYNC.RELIABLE B2 ;  /* 0x0000000000027941 */ /* 0x000fea0003800100 */
.L_x_39:
[----:B------:R2:W-:Y:S02]  /*1280*/  @!P3 STS [UR11+0x24], R4 ;  /* 0x00002404ff00b988 */ /* 0x0005e4000800080b */
.L_x_42:
[----:B------:R-:W-:Y:S05]  /*1290*/  BSYNC.RECONVERGENT B3 ;  /* 0x0000000000037941 */ /* 0x000fea0003800200 */
.L_x_38:
[----:B------:R-:W-:Y:S05]  /*12a0*/  WARPSYNC.ALL ;  /* 0x0000000000007948 */ /* 0x000fea0003800000 */
[----:B------:R-:W-:Y:S01]  /*12b0*/  NOP ;  /* 0x0000000000007918 */ /* 0x000fe20000000000 */
[----:B------:R-:W-:Y:S04]  /*12c0*/  BSSY.RECONVERGENT B3, `(.L_x_43) ;  /* 0x000000e000037945 */ /* 0x000fe80003800200 */
[----:B------:R-:W-:Y:S05]  /*12d0*/  @P3 BRA `(.L_x_44) ;  /* 0x0000000000303947 */ /* 0x000fea0003800000 */
[----:B------:R-:W2:Y:S02]  /*12e0*/  LDS R3, [UR11+0x34] ;  /* 0x0000340bff037984 */ /* 0x000ea40008000800 */
[----:B--2---:R-:W2:Y:S02]  /*12f0*/  LDC.64 R4, c[0x0][0x3b8] ;  /* 0x0000ee00ff047b82 */ /* 0x004ea40000000a00 */
[----:B---3-5:R-:W3:Y:S01]  /*1300*/  LDS R2, [UR11+0x1c] ;  /* 0x00001c0bff027984 */ /* 0x028ee20008000800 */
[C---:B--2---:R-:W-:Y:S01]  /*1310*/  SHF.L.U64.HI R5, R4.reuse, 0x1, R5 ;  /* 0x0000000104057819 */ /* 0x044fe20000010205 */
[----:B------:R-:W-:-:S03]  /*1320*/  IMAD.SHL.U32 R4, R4, 0x2, RZ ;  /* 0x0000000204047824 */ /* 0x000fc600078e00ff */
[--C-:B------:R-:W-:Y:S02]  /*1330*/  SHF.R.U32.HI R7, RZ, 0x4, R5.reuse ;  /* 0x00000004ff077819 */ /* 0x100fe40000011605 */
[----:B------:R-:W-:-:S05]  /*1340*/  SHF.R.U64 R4, R4, 0x4, R5 ;  /* 0x0000000404047819 */ /* 0x000fca0000001205 */
[----:B------:R2:W-:Y:S01]  /*1350*/  STS [UR11+0xc], R4 ;  /* 0x00000c04ff007988 */ /* 0x0005e2000800080b */
[----:B------:R-:W-:Y:S02]  /*1360*/  LOP3.LUT R3, R3, 0x7, RZ, 0xb8, !PT ;  /* 0x0000000703037812 */ /* 0x000fe400078eb8ff */
[----:B---3--:R-:W-:-:S03]  /*1370*/  LOP3.LUT R2, R2, 0xf, R7, 0xb8, !PT ;  /* 0x0000000f02027812 */ /* 0x008fc600078eb807 */
[----:B------:R2:W-:Y:S04]  /*1380*/  STS [UR11+0x34], R3 ;  /* 0x00003403ff007988 */ /* 0x0005e8000800080b */
[----:B------:R2:W-:Y:S02]  /*1390*/  STS [UR11+0x1c], R2 ;  /* 0x00001c02ff007988 */ /* 0x0005e4000800080b */
.L_x_44:
[----:B------:R-:W-:Y:S05]  /*13a0*/  BSYNC.RECONVERGENT B3 ;  /* 0x0000000000037941 */ /* 0x000fea0003800200 */
.L_x_43:
[----:B------:R-:W-:Y:S04]  /*13b0*/  BSSY.RECONVERGENT B4, `(.L_x_45) ;  /* 0x000001a000047945 */ /* 0x000fe80003800200 */
[----:B------:R-:W-:Y:S04]  /*13c0*/  BSSY.RELIABLE B3, `(.L_x_46) ;  /* 0x0000015000037945 */ /* 0x000fe80003800100 */
[----:B------:R-:W-:Y:S05]  /*13d0*/  @P3 BRA `(.L_x_47) ;  /* 0x0000000000203947 */ /* 0x000fea0003800000 */
[----:B--23-5:R-:W2:Y:S02]  /*13e0*/  LDS R2, [UR11+0x34] ;  /* 0x0000340bff027984 */ /* 0x02cea40008000800 */
[----:B--2---:R-:W-:-:S05]  /*13f0*/  LOP3.LUT R2, R2, 0x38, RZ, 0xb8, !PT ;  /* 0x0000003802027812 */ /* 0x004fca00078eb8ff */
[----:B------:R2:W-:Y:S01]  /*1400*/  STS [UR11+0x34], R2 ;  /* 0x00003402ff007988 */ /* 0x0005e2000800080b */
[----:B------:R-:W-:Y:S05]  /*1410*/  @P3 BRA `(.L_x_48) ;  /* 0x0000000000203947 */ /* 0x000fea0003800000 */
[----:B--2---:R-:W2:Y:S01]  /*1420*/  LDS R2, [UR11+0x8] ;  /* 0x0000080bff027984 */ /* 0x004ea20008000800 */
[----:B------:R-:W-:-:S05]  /*1430*/  IMAD.MOV.U32 R3, RZ, RZ, 0x780 ;  /* 0x00000780ff037424 */ /* 0x000fca00078e00ff */
[----:B--2---:R-:W-:-:S05]  /*1440*/  LOP3.LUT R2, R2, 0x300, R3, 0xd8, !PT ;  /* 0x0000030002027812 */ /* 0x004fca00078ed803 */
[----:B------:R2:W-:Y:S02]  /*1450*/  STS [UR11+0x8], R2 ;  /* 0x00000802ff007988 */ /* 0x0005e4000800080b */
.L_x_47:
[----:B------:R-:W-:Y:S05]  /*1460*/  @P3 BRA `(.L_x_49) ;  /* 0x0000000000283947 */ /* 0x000fea0003800000 */
[----:B--23-5:R-:W2:Y:S02]  /*1470*/  LDS R2, [UR11+0x8] ;  /* 0x0000080bff027984 */ /* 0x02cea40008000800 */
[----:B--2---:R-:W-:-:S05]  /*1480*/  LOP3.LUT R2, R2, 0x1800, RZ, 0xb8, !PT ;  /* 0x0000180002027812 */ /* 0x004fca00078eb8ff */
[----:B------:R3:W-:Y:S02]  /*1490*/  STS [UR11+0x8], R2 ;  /* 0x00000802ff007988 */ /* 0x0007e4000800080b */
.L_x_48:
[----:B------:R-:W-:Y:S05]  /*14a0*/  @P3 BREAK.RELIABLE B3 ;  /* 0x0000000000033942 */ /* 0x000fea0003800100 */
[----:B------:R-:W-:Y:S05]  /*14b0*/  @P3 BRA `(.L_x_50) ;  /* 0x0000000000243947 */ /* 0x000fea0003800000 */
[----:B--23--:R-:W2:Y:S01]  /*14c0*/  LDS R2, [UR11+0x8] ;  /* 0x0000080bff027984 */ /* 0x00cea20008000800 */
[----:B------:R-:W-:-:S05]  /*14d0*/  IMAD.MOV.U32 R3, RZ, RZ, 0x6000 ;  /* 0x00006000ff037424 */ /* 0x000fca00078e00ff */
[----:B--2---:R-:W-:-:S04]  /*14e0*/  LOP3.LUT R2, R2, 0x6000, R3, 0xd8, !PT ;  /* 0x0000600002027812 */ /* 0x004fc800078ed803 */
[----:B------:R-:W-:-:S05]  /*14f0*/  LOP3.LUT R2, R2, 0x400000, RZ, 0xb8, !PT ;  /* 0x0040000002027812 */ /* 0x000fca00078eb8ff */
[----:B------:R2:W-:Y:S02]  /*1500*/  STS [UR11+0x8], R2 ;  /* 0x00000802ff007988 */ /* 0x0005e4000800080b */
.L_x_49:
[----:B------:R-:W-:Y:S05]  /*1510*/  BSYNC.RELIABLE B3 ;  /* 0x0000000000037941 */ /* 0x000fea0003800100 */
.L_x_46:
[----:B--23-5:R-:W2:Y:S02]  /*1520*/  @!P3 LDS R2, [UR11+0x8] ;  /* 0x0000080bff02b984 */ /* 0x02cea40008000800 */
[----:B--2---:R-:W-:-:S05]  /*1530*/  @!P3 LOP3.LUT R2, R2, 0x8000, RZ, 0xb8, !PT ;  /* 0x000080000202b812 */ /* 0x004fca00078eb8ff */
[----:B------:R5:W-:Y:S02]  /*1540*/  @!P3 STS [UR11+0x8], R2 ;  /* 0x00000802ff00b988 */ /* 0x000be4000800080b */
.L_x_50:
[----:B------:R-:W-:Y:S05]  /*1550*/  BSYNC.RECONVERGENT B4 ;  /* 0x0000000000047941 */ /* 0x000fea0003800200 */
.L_x_45:
[----:B------:R-:W-:Y:S05]  /*1560*/  WARPSYNC.ALL ;  /* 0x0000000000007948 */ /* 0x000fea0003800000 */
[----:B------:R-:W-:Y:S01]  /*1570*/  NOP ;  /* 0x0000000000007918 */ /* 0x000fe20000000000 */
[----:B------:R-:W-:-:S04]  /*1580*/  UIADD3 UR4, UPT, UPT, UR4, 0x100, URZ ;  /* 0x0000010004047890 */ /* 0x000fc8000fffe0ff */
[----:B------:R-:W-:-:S04]  /*1590*/  UIADD3 UR12, UP0, UPT, UR4, UR12, URZ ;  /* 0x0000000c040c7290 */ /* 0x000fc8000ff1e0ff */
[----:B------:R-:W-:Y:S01]  /*15a0*/  ULEA.HI.X.SX32 UR13, UR4, UR13, 0x1, UP0 ;  /* 0x0000000d040d7291 */ /* 0x000fe200080f0eff */
[----:B------:R-:W-:Y:S11]  /*15b0*/  @P0 BRA `(.L_x_51) ;  /* 0x0000000000300947 */ /* 0x000ff60003800000 */
[----:B--23-5:R-:W2:Y:S01]  /*15c0*/  S2R R2, SR_LANEID ;  /* 0x0000000000027919 */ /* 0x02cea20000000000 */
[----:B------:R-:W-:Y:S05]  /*15d0*/  WARPSYNC.ALL ;  /* 0x0000000000007948 */ /* 0x000fea0003800000 */
[----:B------:R-:W-:Y:S01]  /*15e0*/  NOP ;  /* 0x0000000000007918 */ /* 0x000fe20000000000 */
[----:B--2---:R-:W-:-:S05]  /*15f0*/  IMAD.SHL.U32 R4, R2, 0x4, RZ ;  /* 0x0000000402047824 */ /* 0x004fca00078e00ff */
[----:B------:R-:W2:Y:S01]  /*1600*/  LDS R5, [R4+UR11] ;  /* 0x0000000b04057984 */ /* 0x000ea20008000800 */
[----:B------:R-:W-:-:S05]  /*1610*/  IADD3 R2, P1, PT, R4, UR12, RZ ;  /* 0x0000000c04027c10 */ /* 0x000fca000ff3e0ff */
[----:B------:R-:W-:-:S05]  /*1620*/  IMAD.X R3, RZ, RZ, UR13, P1 ;  /* 0x0000000dff037e24 */ /* 0x000fca00088e06ff */
[----:B--2---:R2:W3:Y:S01]  /*1630*/  ATOMG.E.EXCH.STRONG.GPU PT, RZ, [R2], R5 ;  /* 0x0000000502ff73a8 */ /* 0x0044e200041ee100 */
[----:B------:R-:W-:-:S04]  /*1640*/  DEPBAR {5,4,3,2,1,0} ;  /* 0x0000003f0000791a */ /* 0x000fc80000000000 */
[----:B------:R-:W5:Y:S02]  /*1650*/  CCTL.E.C.LDCU.IV.DEEP [UR12] ;  /* 0x000000000c007540 */ /* 0x000f640009c08000 */
[----:B-----5:R2:W-:Y:S01]  /*1660*/  UTMACCTL.IV [UR12] ;  /* 0x000000000c0079b9 */ /* 0x0205e20008000000 */
[----:B------:R-:W-:Y:S01]  /*1670*/  NOP ;  /* 0x0000000000007918 */ /* 0x000fe20000000000 */
.L_x_51:
[----:B------:R-:W-:Y:S05]  /*1680*/  @P0 BRA `(.L_x_52) ;  /* 0x00000000000c0947 */ /* 0x000fea0003800000 */
[----:B------:R0:W-:Y:S01]  /*1690*/  UTMACMDFLUSH ;  /* 0x00000000000079b7 */ /* 0x0001e20000000000 */
[----:B------:R-:W-:Y:S05]  /*16a0*/  @P0 BRA `(.L_x_52) ;  /* 0x0000000000040947 */ /* 0x000fea0003800000 */
[----:B------:R-:W-:-:S04]  /*16b0*/  DEPBAR.LE SB0, 0x0 ;  /* 0x000080000000791a */ /* 0x000fc80000000000 */
.L_x_52:
[----:B------:R-:W-:Y:S05]  /*16c0*/  WARPSYNC.ALL ;  /* 0x0000000000007948 */ /* 0x000fea0003800000 */
[----:B------:R-:W-:Y:S01]  /*16d0*/  NOP ;  /* 0x0000000000007918 */ /* 0x000fe20000000000 */
[----:B---3--:R-:W-:Y:S01]  /*16e0*/  BAR.SYNC.DEFER_BLOCKING 0x0 ;  /* 0x0000000000007b1d */ /* 0x008fe20000010000 */
[----:B--2--5:R-:W-:Y:S01]  /*16f0*/  SHF.R.U32.HI R2, RZ, 0x5, R0 ;  /* 0x00000005ff027819 */ /* 0x024fe20000011600 */
[----:B------:R-:W-:-:S03]  /*1700*/  USHF.L.U32 UR14, UR14, 0x8, URZ ;  /* 0x000000080e0e7899 */ /* 0x000fc600080006ff */
[----:B------:R-:W-:Y:S01]  /*1710*/  R2UR UR15, R2 ;  /* 0x00000000020f72ca */ /* 0x000fe200000e0000 */
[----:B------:R-:W-:Y:S01]  /*1720*/  VOTEU.ALL UP0, P3 ;  /* 0x0000000000ff7886 */ /* 0x000fe20001800000 */
[----:B------:R-:W-:Y:S01]  /*1730*/  UMOV UR4, 0x1 ;  /* 0x0000000100047882 */ /* 0x000fe20000000000 */
[----:B------:R-:W-:Y:S01]  /*1740*/  VOTEU.ALL UP1, P3 ;  /* 0x0000000000ff7886 */ /* 0x000fe20001820000 */
[----:B------:R-:W-:Y:S02]  /*1750*/  BSSY.RECONVERGENT B4, `(.L_x_53) ;  /* 0x0000018000047945 */ /* 0x000fe40003800200 */
[----:B------:R-:W-:-:S04]  /*1760*/  @!UP0 UIADD3 UR6, UPT, UPT, -UR4, 0x100000, URZ ;  /* 0x0010000004068890 */ /* 0x000fc8000fffe1ff */
[----:B------:R-:W-:Y:S02]  /*1770*/  @!UP0 USHF.L.U32 UR7, UR6, 0xb, URZ ;  /* 0x0000000b06078899 */ /* 0x000fe400080006ff */
[----:B------:R-:W-:Y:S02]  /*1780*/  @!UP0 USHF.L.U32 UR6, UR6, 0x1, URZ ;  /* 0x0000000106068899 */ /* 0x000fe400080006ff */
[----:B------:R-:W-:-:S04]  /*1790*/  @!UP0 UIADD3 UR4, UPT, UPT, -UR4, 0x100000, URZ ;  /* 0x0010000004048890 */ /* 0x000fc8000fffe1ff */
[----:B------:R-:W-:Y:S02]  /*17a0*/  @!UP0 USHF.L.U32 UR5, UR4, 0xb, URZ ;  /* 0x0000000b04058899 */ /* 0x000fe400080006ff */
[----:B------:R-:W-:Y:S01]  /*17b0*/  @!UP0 USHF.L.U32 UR4, UR4, 0x1, URZ ;  /* 0x0000000104048899 */ /* 0x000fe200080006ff */
[----:B------:R-:W-:Y:S01]  /*17c0*/  VOTEU.ALL UP0, P3 ;  /* 0x0000000000ff7886 */ /* 0x000fe20001800000 */
[----:B------:R-:W2:Y:S04]  /*17d0*/  FENCE.VIEW.ASYNC.S ;  /* 0x00000000000073c6 */ /* 0x000ea80000000000 */
[----:B--2---:R2:W3:Y:S06]  /*17e0*/  @!UP0 SYNCS.EXCH.64 URZ, [UR11+0x48000], UR6 ;  /* 0x048000060bff85b2 */ /* 0x0044ec0008000100 */
[----:B------:R2:W3:Y:S02]  /*17f0*/  @!UP1 SYNCS.EXCH.64 URZ, [UR11+0x48020], UR4 ;  /* 0x048020040bff95b2 */ /* 0x0004e40008000100 */
[----:B---3--:R-:W-:Y:S06]  /*1800*/  BAR.SYNC.DEFER_BLOCKING 0x0 ;  /* 0x0000000000007b1d */ /* 0x008fec0000010000 */
[----:B------:R-:W-:Y:S05]  /*1810*/  @P3 BRA `(.L_x_54) ;  /* 0x00000000002c3947 */ /* 0x000fea0003800000 */
[----:B--2---:R-:W-:Y:S02]  /*1820*/  UMOV UR4, 0x1 ;  /* 0x0000000100047882 */ /* 0x004fe40000000000 */
[----:B------:R-:W-:-:S04]  /*1830*/  UIADD3 UR6, UPT, UPT, -UR4, 0x100000, URZ ;  /* 0x0010000004067890 */ /* 0x000fc8000fffe1ff */
[----:B------:R-:W-:Y:S02]  /*1840*/  USHF.L.U32 UR7, UR6, 0xb, URZ ;  /* 0x0000000b06077899 */ /* 0x000fe400080006ff */
[----:B------:R-:W-:Y:S02]  /*1850*/  USHF.L.U32 UR6, UR6, 0x1, URZ ;  /* 0x0000000106067899 */ /* 0x000fe400080006ff */
[----:B------:R-:W-:-:S04]  /*1860*/  UIADD3 UR4, UPT, UPT, -UR4, 0x100000, URZ ;  /* 0x0010000004047890 */ /* 0x000fc8000fffe1ff */
[----:B------:R-:W-:Y:S02]  /*1870*/  USHF.L.U32 UR5, UR4, 0xb, URZ ;  /* 0x0000000b04057899 */ /* 0x000fe400080006ff */
[----:B------:R-:W-:Y:S01]  /*1880*/  USHF.L.U32 UR4, UR4, 0x1, URZ ;  /* 0x0000000104047899 */ /* 0x000fe200080006ff */
[----:B------:R-:W2:Y:S03]  /*1890*/  FENCE.VIEW.ASYNC.S ;  /* 0x00000000000073c6 */ /* 0x000ea60000000000 */
[----:B--2---:R3:W5:Y:S08]  /*18a0*/  SYNCS.EXCH.64 URZ, [UR11+0x48008], UR6 ;  /* 0x048008060bff75b2 */ /* 0x0047700008000100 */
[----:B------:R3:W2:Y:S02]  /*18b0*/  SYNCS.EXCH.64 URZ, [UR11+0x48028], UR4 ;  /* 0x048028040bff75b2 */ /* 0x0006a40008000100 */
[----:B---3--:R-:W-:Y:S01]  /*18c0*/  NOP ;  /* 0x0000000000007918 */ /* 0x008fe20000000000 */
.L_x_54:
[----:B--2---:R-:W-:Y:S05]  /*18d0*/  BSYNC.RECONVERGENT B4 ;  /* 0x0000000000047941 */ /* 0x004fea0003800200 */
.L_x_53:
[----:B-----5:R-:W-:Y:S01]  /*18e0*/  BAR.SYNC.DEFER_BLOCKING 0x0 ;  /* 0x0000000000007b1d */ /* 0x020fe20000010000 */
[----:B------:R-:W-:Y:S01]  /*18f0*/  UIADD3 UR6, UPT, UPT, UR11, 0x48020, URZ ;  /* 0x000480200b067890 */ /* 0x000fe2000fffe0ff */
[----:B------:R-:W-:Y:S01]  /*1900*/  ISETP.GE.AND P0, PT, R12, 0x1, PT ;  /* 0x000000010c00780c */ /* 0x000fe20003f06270 */
[----:B------:R-:W-:-:S03]  /*1910*/  USHF.L.U32 UR7, UR16, 0x7, URZ ;  /* 0x0000000710077899 */ /* 0x000fc600080006ff */
[----:B------:R-:W-:Y:S04]  /*1920*/  BSSY.RECONVERGENT B4, `(.L_x_55) ;  /* 0x000000d000047945 */ /* 0x000fe80003800200 */
[----:B------:R-:W-:Y:S05]  /*1930*/  @P3 BRA `(.L_x_56) ;  /* 0x00000000002c3947 */ /* 0x000fea0003800000 */
[----:B------:R-:W-:Y:S02]  /*1940*/  UMOV UR4, 0x1 ;  /* 0x0000000100047882 */ /* 0x000fe40000000000 */
[----:B------:R-:W-:-:S04]  /*1950*/  UIADD3 UR18, UPT, UPT, -UR4, 0x100000, URZ ;  /* 0x0010000004127890 */ /* 0x000fc8000fffe1ff */
[----:B------:R-:W-:Y:S02]  /*1960*/  USHF.L.U32 UR19, UR18, 0xb, URZ ;  /* 0x0000000b12137899 */ /* 0x000fe400080006ff */
[----:B------:R-:W-:Y:S02]  /*1970*/  USHF.L.U32 UR18, UR18, 0x1, URZ ;  /* 0x0000000112127899 */ /* 0x000fe400080006ff */
[----:B------:R-:W-:-:S04]  /*1980*/  UIADD3 UR4, UPT, UPT, -UR4, 0x100000, URZ ;  /* 0x0010000004047890 */ /* 0x000fc8000fffe1ff */
[----:B------:R-:W-:Y:S02]  /*1990*/  USHF.L.U32 UR5, UR4, 0xb, URZ ;  /* 0x0000000b04057899 */ /* 0x000fe400080006ff */
[----:B------:R-:W-:Y:S01]  /*19a0*/  USHF.L.U32 UR4, UR4, 0x1, URZ ;  /* 0x0000000104047899 */ /* 0x000fe200080006ff */
[----:B------:R-:W2:Y:S03]  /*19b0*/  FENCE.VIEW.ASYNC.S ;  /* 0x00000000000073c6 */ /* 0x000ea60000000000 */
[----:B--2---:R2:W3:Y:S08]  /*19c0*/  SYNCS.EXCH.64 URZ, [UR11+0x48010], UR18 ;  /* 0x048010120bff75b2 */ /* 0x0044f00008000100 */
[----:B------:R2:W5:Y:S01]  /*19d0*/  SYNCS.EXCH.64 URZ, [UR11+0x48030], UR4 ;  /* 0x048030040bff75b2 */ /* 0x0005620008000100 */
[----:B------:R-:W-:Y:S01]  /*19e0*/  NOP ;  /* 0x0000000000007918 */ /* 0x000fe20000000000 */
.L_x_56:
[----:B--2---:R-:W-:Y:S05]  /*19f0*/  BSYNC.RECONVERGENT B4 ;  /* 0x0000000000047941 */ /* 0x004fea0003800200 */
.L_x_55:
[----:B------:R-:W-:Y:S05]  /*1a00*/  @!P0 BRA `(.L_x_57) ;  /* 0x0000000c00648947 */ /* 0x000fea0003800000 */
[----:B---3-5:R-:W-:Y:S01]  /*1a10*/  BAR.SYNC.DEFER_BLOCKING 0x0 ;  /* 0x0000000000007b1d */ /* 0x028fe20000010000 */
[----:B------:R-:W-:Y:S01]  /*1a20*/  ELECT P1, URZ, PT ;  /* 0x0000000000ff782f */ /* 0x000fe20003820000 */
[----:B------:R-:W-:Y:S01]  /*1a30*/  @!P3 IMAD.MOV.U32 R2, RZ, RZ, 0x18000 ;  /* 0x00018000ff02b424 */ /* 0x000fe200078e00ff */
[----:B------:R-:W-:Y:S02]  /*1a40*/  ULOP3.LUT UR4, UR15, 0x1, URZ, 0xc0, !UPT ;  /* 0x000000010f047892 */ /* 0x000fe4000f8ec0ff */
[----:B------:R-:W-:Y:S01]  /*1a50*/  ISETP.LT.U32.AND P1, PT, R132, 0x40, P1 ;  /* 0x000000408400780c */ /* 0x000fe20000f21070 */
[----:B------:R-:W-:Y:S01]  /*1a60*/  UMOV UR23, UR7 ;  /* 0x0000000700177c82 */ /* 0x000fe20008000000 */
[----:B------:R-:W-:Y:S02]  /*1a70*/  ULEA UR5, UR4, UR11, 0xe ;  /* 0x0000000b04057291 */ /* 0x000fe4000f8e70ff */
[----:B------:R-:W-:Y:S01]  /*1a80*/  USHF.L.U32 UR22, UR4, 0x6, URZ ;  /* 0x0000000604167899 */ /* 0x000fe200080006ff */
[----:B------:R-:W-:Y:S01]  /*1a90*/  ELECT P0, URZ, PT ;  /* 0x0000000000ff782f */ /* 0x000fe20003800000 */
[----:B------:R-:W-:-:S03]  /*1aa0*/  ULOP3.LUT UR16, UR15, 0x3, URZ, 0xc0, !UPT ;  /* 0x000000030f107892 */ /* 0x000fc6000f8ec0ff */
[----:B------:R-:W-:Y:S01]  /*1ab0*/  ISETP.LT.U32.AND P0, PT, R132, 0x80, P0 ;  /* 0x000000808400780c */ /* 0x000fe20000701070 */
[----:B------:R-:W-:-:S03]  /*1ac0*/  ULEA UR24, UR16, UR11, 0xe ;  /* 0x0000000b10187291 */ /* 0x000fc6000f8e70ff */
[----:B------:R-:W-:Y:S01]  /*1ad0*/  VOTEU.ANY UP0, P1 ;  /* 0x0000000000ff7886 */ /* 0x000fe20000800100 */
[----:B------:R-:W-:Y:S01]  /*1ae0*/  ULEA UR26, UR16, UR14, 0x6 ;  /* 0x0000000e101a7291 */ /* 0x000fe2000f8e30ff */
[----:B------:R2:W-:Y:S03]  /*1af0*/  @!P3 SYNCS.ARRIVE.TRANS64 RZ, [UR11+0x48000], R2 ;  /* 0x04800002ffffb9a7 */ /* 0x0005e6000800000b */
[----:B------:R-:W-:Y:S02]  /*1b00*/  @UP0 UIADD3 UR20, UPT, UPT, UR5, 0x30000, URZ ;  /* 0x0003000005140890 */ /* 0x000fe4000fffe0ff */
[----:B------:R-:W-:Y:S01]  /*1b10*/  @UP0 UIADD3 UR21, UPT, UPT, UR11, 0x48000, URZ ;  /* 0x000480000b150890 */ /* 0x000fe2000fffe0ff */
[----:B------:R-:W-:Y:S01]  /*1b20*/  VOTEU.ANY UP0, P1 ;  /* 0x0000000000ff7886 */ /* 0x000fe20000800100 */
[----:B------:R-:W-:Y:S06]  /*1b30*/  BAR.SYNC.DEFER_BLOCKING 0x0 ;  /* 0x0000000000007b1d */ /* 0x000fec0000010000 */
[----:B------:R-:W-:Y:S01]  /*1b40*/  VOTEU.ANY UP1, P0 ;  /* 0x0000000000ff7886 */ /* 0x000fe20000020100 */
[----:B------:R-:W-:-:S04]  /*1b50*/  VOTEU.ANY UP2, P0 ;  /* 0x0000000000ff7886 */ /* 0x000fc80000040100 */
[----:B------:R-:W-:Y:S01]  /*1b60*/  @UP1 UIADD3 UR25, UPT, UPT, UR11, 0x48000, URZ ;  /* 0x000480000b191890 */ /* 0x000fe2000fffe0ff */
[----:B------:R-:W-:Y:S01]  /*1b70*/  @UP1 UMOV UR27, URZ ;  /* 0x000000ff001b1c82 */ /* 0x000fe20008000000 */
[----:B------:R2:W-:Y:S01]  /*1b80*/  @UP0 UTMALDG.2D [UR20], [UR8] ;  /* 0x00000014080005b4 */ /* 0x0005e20008008000 */
[----:B------:R-:W-:Y:S01]  /*1b90*/  UISETP.NE.U32.AND UP0, UPT, UR15, URZ, UPT ;  /* 0x000000ff0f00728c */ /* 0x000fe2000bf05070 */
[----:B------:R3:W-:Y:S06]  /*1ba0*/  MEMBAR.ALL.CTA ;  /* 0x0000000000007992 */ /* 0x0007ec0000008000 */
[----:B---3--:R-:W3:Y:S02]  /*1bb0*/  FENCE.VIEW.ASYNC.S ;  /* 0x00000000000073c6 */ /* 0x008ee40000000000 */
[----:B---3--:R-:W-:Y:S06]  /*1bc0*/  BAR.SYNC.DEFER_BLOCKING 0x0 ;  /* 0x0000000000007b1d */ /* 0x008fec0000010000 */
[----:B------:R2:W-:Y:S02]  /*1bd0*/  @UP2 UTMALDG.2D [UR24], [UR34] ;  /* 0x00000018220025b4 */ /* 0x0005e40008008000 */
[----:B------:R-:W-:Y:S06]  /*1be0*/  BAR.SYNC.DEFER_BLOCKING 0x0 ;  /* 0x0000000000007b1d */ /* 0x000fec0000010000 */
[----:B------:R-:W3:Y:S02]  /*1bf0*/  SYNCS.PHASECHK.TRANS64.TRYWAIT P0, [UR11+0x48000], RZ ;  /* 0x048000ffff0075a7 */ /* 0x000ee4000800110b */
[----:B--23--:R-:W-:Y:S05]  /*1c00*/  @!P0 BRA `(.L_x_58) ;  /* 0x0000001400a08947 */ /* 0x00cfea0003800000 */
.L_x_74:
[----:B------:R-:W-:Y:S05]  /*1c10*/  BRA.U UP0, `(.L_x_59) ;  /* 0x0000000100cc7547 */ /* 0x000fea000b800000 */
[----:B------:R-:W-:Y:S02]  /*1c20*/  USHF.R.U32.HI UR18, URZ, 0x4, UR11 ;  /* 0x00000004ff127899 */ /* 0x000fe4000801160b */
[----:B------:R-:W-:Y:S02]  /*1c30*/  UIADD3 UR16, UPT, UPT, UR11, 0x30000, URZ ;  /* 0x000300000b107890 */ /* 0x000fe4000fffe0ff */
[----:B------:R-:W-:Y:S02]  /*1c40*/  USGXT.U32 UR18, UR18, 0xe ;  /* 0x0000000e1212789a */ /* 0x000fe40008000000 */
[----:B------:R-:W-:Y:S02]  /*1c50*/  USHF.R.U32.HI UR16, URZ, 0x4, UR16 ;  /* 0x00000004ff107899 */ /* 0x000fe40008011610 */
[----:B------:R-:W-:Y:S02]  /*1c60*/  UIADD3 UR26, UP0, UPT, UR18, 0x4000080, URZ ;  /* 0x04000080121a7890 */ /* 0x000fe4000ff1e0ff */
[----:B------:R-:W-:Y:S01]  /*1c70*/  USGXT.U32 UR16, UR16, 0xe ;  /* 0x0000000e1010789a */ /* 0x000fe20008000000 */
[----:B------:R-:W-:Y:S01]  /*1c80*/  UMOV UR5, URZ ;  /* 0x000000ff00057c82 */ /* 0x000fe20008000000 */
[----:B------:R-:W-:Y:S01]  /*1c90*/  UMOV UR4, URZ ;  /* 0x000000ff00047c82 */ /* 0x000fe20008000000 */
[----:B------:R-:W-:-:S02]  /*1ca0*/  UIADD3.X UR27, UPT, UPT, UR5, 0x40004040, URZ, UP0, !UPT ;  /* 0x40004040051b7890 */ /* 0x000fc400087fe4ff */
[----:B------:R-:W-:Y:S02]  /*1cb0*/  UIADD3 UR54, UP0, UPT, UR16, 0x2, URZ ;  /* 0x0000000210367890 */ /* 0x000fe4000ff1e0ff */
[----:B------:R-:W-:Y:S02]  /*1cc0*/  ULOP3.LUT UR18, UR18, 0x4000000, URZ, 0xfc, !UPT ;  /* 0x0400000012127892 */ /* 0x000fe4000f8efcff */
[----:B------:R-:W-:Y:S02]  /*1cd0*/  UIADD3.X UR55, UPT, UPT, UR4, 0x40004040, URZ, UP0, !UPT ;  /* 0x4000404004377890 */ /* 0x000fe400087fe4ff */
[----:B------:R-:W-:Y:S02]  /*1ce0*/  UIADD3.64 UR30, UPT, UPT, UR26, 0x80, URZ ;  /* 0x000000801a1e7897 */ /* 0x000fe4000fffe0ff */
[----:B------:R-:W-:Y:S02]  /*1cf0*/  UIADD3.64 UR4, UPT, UPT, UR54, 0x2, URZ ;  /* 0x0000000236047897 */ /* 0x000fe4000fffe0ff */
[----:B------:R-:W-:-:S02]  /*1d00*/  UIADD3.64 UR36, UPT, UPT, UR26, 0x100, URZ ;  /* 0x000001001a247897 */ /* 0x000fc4000fffe0ff */
[----:B------:R-:W-:Y:S02]  /*1d10*/  UIADD3.64 UR32, UPT, UPT, UR54, 0x4, URZ ;  /* 0x0000000436207897 */ /* 0x000fe4000fffe0ff */
[----:B------:R-:W-:Y:S02]  /*1d20*/  UIADD3.64 UR40, UPT, UPT, UR26, 0x180, URZ ;  /* 0x000001801a287897 */ /* 0x000fe4000fffe0ff */
[----:B------:R-:W-:Y:S02]  /*1d30*/  UIADD3.64 UR38, UPT, UPT, UR54, 0x3fe, URZ ;  /* 0x000003fe36267897 */ /* 0x000fe4000fffe0ff */
[----:B------:R-:W-:Y:S02]  /*1d40*/  UIADD3.64 UR44, UPT, UPT, UR26, 0x200, URZ ;  /* 0x000002001a2c7897 */ /* 0x000fe4000fffe0ff */
[----:B------:R-:W-:Y:S02]  /*1d50*/  UIADD3.64 UR42, UPT, UPT, UR54, 0x400, URZ ;  /* 0x00000400362a7897 */ /* 0x000fe4000fffe0ff */
[----:B------:R-:W-:-:S02]  /*1d60*/  UIADD3.64 UR48, UPT, UPT, UR26, 0x280, URZ ;  /* 0x000002801a307897 */ /* 0x000fc4000fffe0ff */
[----:B------:R-:W-:Y:S01]  /*1d70*/  UIADD3.64 UR46, UPT, UPT, UR54, 0x402, URZ ;  /* 0x00000402362e7897 */ /* 0x000fe2000fffe0ff */
[----:B------:R-:W-:Y:S01]  /*1d80*/  UMOV UR20, 0x0 ;  /* 0x0000000000147882 */ /* 0x000fe20000000000 */
[----:B------:R-:W-:Y:S01]  /*1d90*/  UMOV UR21, 0x8410010 ;  /* 0x0841001000157882 */ /* 0x000fe20000000000 */
[----:B------:R-:W-:Y:S01]  /*1da0*/  UIADD3.64 UR52, UPT, UPT, UR26, 0x300, URZ ;  /* 0x000003001a347897 */ /* 0x000fe2000fffe0ff */
[----:B------:R-:W-:Y:S01]  /*1db0*/  UMOV UR17, 0x40004040 ;  /* 0x4000404000117882 */ /* 0x000fe20000000000 */
[----:B------:R-:W-:Y:S01]  /*1dc0*/  UIADD3.64 UR50, UPT, UPT, UR54, 0x404, URZ ;  /* 0x0000040436327897 */ /* 0x000fe2000fffe0ff */
[----:B------:R-:W-:Y:S01]  /*1dd0*/  UMOV UR19, 0x40004040 ;  /* 0x4000404000137882 */ /* 0x000fe20000000000 */
[----:B------:R-:W-:Y:S01]  /*1de0*/  UMOV UR22, 0x0 ;  /* 0x0000000000167882 */ /* 0x000fe20000000000 */
[----:B------:R-:W-:Y:S01]  /*1df0*/  UMOV UR23, 0x8410010 ;  /* 0x0841001000177882 */ /* 0x000fe20000000000 */
[----:B------:R-:W-:Y:S01]  /*1e00*/  UMOV UR24, 0x0 ;  /* 0x0000000000187882 */ /* 0x000fe20000000000 */
[----:B------:R-:W-:Y:S01]  /*1e10*/  UMOV UR25, 0x8410010 ;  /* 0x0841001000197882 */ /* 0x000fe20000000000 */
[----:B------:R2:W-:Y:S01]  /*1e20*/  UTCHMMA gdesc[UR16], gdesc[UR18], tmem[UR10], tmem[UR20], idesc[UR21], !UPT ;  /* 0x00ff1412100075ea */ /* 0x0005e2000f80000a */
[----:B------:R-:W-:Y:S01]  /*1e30*/  UMOV UR28, 0x0 ;  /* 0x00000000001c7882 */ /* 0x000fe20000000000 */
[----:B------:R-:W-:Y:S01]  /*1e40*/  UMOV UR29, 0x8410010 ;  /* 0x08410010001d7882 */ /* 0x000fe20000000000 */
[----:B------:R2:W-:Y:S01]  /*1e50*/  UTCHMMA gdesc[UR54], gdesc[UR26], tmem[UR10], tmem[UR22], idesc[UR23], UPT ;  /* 0x00ff161a360075ea */ /* 0x0005e2000b80000a */
        /* <DEDUP_REMOVED lines=12> */
[----:B------:R2:W-:Y:S01]  /*1f20*/  UTCHMMA gdesc[UR46], gdesc[UR48], tmem[UR10], tmem[UR60], idesc[UR61], UPT ;  /* 0x00ff3c302e0075ea */ /* 0x0005e2000b80000a */
[----:B------:R2:W-:Y:S01]  /*1f30*/  UTCHMMA gdesc[UR50], gdesc[UR52], tmem[UR10], tmem[UR62], idesc[UR63], UPT ;  /* 0x00ff3e34320075ea */ /* 0x0005e2000b80000a */
[----:B------:R-:W-:Y:S01]  /*1f40*/  NOP ;  /* 0x0000000000007918 */ /* 0x000fe20000000000 */
.L_x_59:
[----:B------:R-:W-:Y:S01]  /*1f50*/  ELECT P0, URZ, PT ;  /* 0x0000000000ff782f */ /* 0x000fe20003800000 */
[----:B--2---:R-:W-:Y:S01]  /*1f60*/  UMOV UR4, UR6 ;  /* 0x0000000600047c82 */ /* 0x004fe20008000000 */
[----:B------:R-:W-:Y:S02]  /*1f70*/  UMOV UR5, URZ ;  /* 0x000000ff00057c82 */ /* 0x000fe40008000000 */
[----:B------:R-:W-:-:S13]  /*1f80*/  ISETP.LT.U32.AND P0, PT, R132, 0x20, P0 ;  /* 0x000000208400780c */ /* 0x000fda0000701070 */
[----:B------:R-:W-:Y:S01]  /*1f90*/  VOTEU.ANY UP0, P0 ;  /* 0x0000000000ff7886 */ /* 0x000fe20000000100 */
[----:B------:R-:W-:Y:S01]  /*1fa0*/  VOTEU.ANY UP1, P0 ;  /* 0x0000000000ff7886 */ /* 0x000fe20000020100 */
[----:B------:R-:W-:-:S03]  /*1fb0*/  ISETP.GE.U32.AND P0, PT, R12, 0x81, PT ;  /* 0x000000810c00780c */ /* 0x000fc60003f06070 */
[----:B------:R-:W-:Y:S02]  /*1fc0*/  @UP0 UMOV UR4, UR4 ;  /* 0x0000000400040c82 */ /* 0x000fe40008000000 */
[----:B------:R2:W-:Y:S01]  /*1fd0*/  @UP1 UTCBAR [UR4], URZ ;  /* 0x000000ff040013e9 */ /* 0x0005e200080000ff */
[----:B------:R-:W-:Y:S06]  /*1fe0*/  BAR.SYNC.DEFER_BLOCKING 0x0 ;  /* 0x0000000000007b1d */ /* 0x000fec0000010000 */
[----:B------:R-:W3:Y:S02]  /*1ff0*/  SYNCS.PHASECHK.TRANS64.TRYWAIT P1, [UR11+0x48020], RZ ;  /* 0x048020ffff0075a7 */ /* 0x000ee4000802110b */
[----:B--23--:R-:W-:Y:S05]  /*2000*/  @!P1 BRA `(.L_x_60) ;  /* 0x0000001000ac9947 */ /* 0x00cfea0003800000 */
.L_x_75:
[----:B------:R-:W-:Y:S01]  /*2010*/  IMAD.MOV.U32 R2, RZ, RZ, RZ ;  /* 0x000000ffff027224 */ /* 0x000fe200078e00ff */
[----:B------:R-:W-:Y:S06]  /*2020*/  @!P0 BRA `(.L_x_57) ;  /* 0x0000000400dc8947 */ /* 0x000fec0003800000 */
[----:B------:R-:W2:Y:S01]  /*2030*/  LDCU UR36, c[0x0][0x3a0] ;  /* 0x00007400ff2477ac */ /* 0x000ea20008000800 */
[----:B------:R-:W-:Y:S01]  /*2040*/  UMOV UR16, 0x1 ;  /* 0x0000000100107882 */ /* 0x000fe20000000000 */
[----:B------:R-:W-:-:S05]  /*2050*/  UMOV UR31, 0x80 ;  /* 0x00000080001f7882 */ /* 0x000fca0000000000 */
.L_x_64:
[----:B------:R-:W-:Y:S01]  /*2060*/  BAR.SYNC.DEFER_BLOCKING 0x0 ;  /* 0x0000000000007b1d */ /* 0x000fe20000010000 */
[----:B------:R-:W-:Y:S01]  /*2070*/  ULEA UR37, UR16, UR11, 0x3 ;  /* 0x0000000b10257291 */ /* 0x000fe2000f8e18ff */
[----:B------:R-:W-:Y:S01]  /*2080*/  @!P3 IMAD.MOV.U32 R3, RZ, RZ, 0x18000 ;  /* 0x00018000ff03b424 */ /* 0x000fe200078e00ff */
[----:B------:R-:W-:Y:S01]  /*2090*/  ELECT P1, URZ, PT ;  /* 0x0000000000ff782f */ /* 0x000fe20003820000 */
[----:B------:R-:W-:-:S03]  /*20a0*/  ULEA UR4, UR16, UR11, 0xf ;  /* 0x0000000b10047291 */ /* 0x000fc6000f8e78ff */
[----:B------:R-:W-:Y:S01]  /*20b0*/  ISETP.LT.U32.AND P1, PT, R132, 0x40, P1 ;  /* 0x000000408400780c */ /* 0x000fe20000f21070 */
[----:B------:R-:W-:Y:S02]  /*20c0*/  ULOP3.LUT UR5, UR15, 0x1, URZ, 0xc0, !UPT ;  /* 0x000000010f057892 */ /* 0x000fe4000f8ec0ff */
[----:B------:R-:W-:Y:S02]  /*20d0*/  UIADD3 UR17, UPT, UPT, UR4, 0x30000, URZ ;  /* 0x0003000004117890 */ /* 0x000fe4000fffe0ff */
[----:B------:R-:W-:Y:S02]  /*20e0*/  ULEA UR6, UR5, UR31, 0x6 ;  /* 0x0000001f05067291 */ /* 0x000fe4000f8e30ff */
[----:B------:R-:W-:Y:S01]  /*20f0*/  ULEA UR4, UR5, UR17, 0xe ;  /* 0x0000001105047291 */ /* 0x000fe2000f8e70ff */
[----:B------:R-:W-:Y:S01]  /*2100*/  ELECT P0, URZ, PT ;  /* 0x0000000000ff782f */ /* 0x000fe20003800000 */
[----:B------:R-:W-:-:S04]  /*2110*/  ULEA UR18, UR16, UR11, 0x10 ;  /* 0x0000000b10127291 */ /* 0x000fc8000f8e80ff */
[----:B------:R-:W-:Y:S01]  /*2120*/  VOTEU.ANY UP0, P1 ;  /* 0x0000000000ff7886 */ /* 0x000fe20000800100 */
[----:B------:R-:W-:Y:S01]  /*2130*/  ISETP.LT.U32.AND P0, PT, R132, 0x80, P0 ;  /* 0x000000808400780c */ /* 0x000fe20000701070 */
[----:B------:R-:W-:Y:S01]  /*2140*/  ULOP3.LUT UR30, UR15, 0x3, URZ, 0xc0, !UPT ;  /* 0x000000030f1e7892 */ /* 0x000fe2000f8ec0ff */
[----:B------:R3:W-:Y:S02]  /*2150*/  @!P3 SYNCS.ARRIVE.TRANS64 RZ, [UR37+0x48000], R3 ;  /* 0x04800003ffffb9a7 */ /* 0x0007e40008000025 */
[----:B------:R-:W-:Y:S01]  /*2160*/  @UP0 UIADD3 UR5, UPT, UPT, UR37, 0x48000, URZ ;  /* 0x0004800025050890 */ /* 0x000fe2000fffe0ff */
[----:B------:R-:W-:Y:S01]  /*2170*/  VOTEU.ANY UP0, P1 ;  /* 0x0000000000ff7886 */ /* 0x000fe20000800100 */
[----:B------:R-:W-:Y:S01]  /*2180*/  BAR.SYNC.DEFER_BLOCKING 0x0 ;  /* 0x0000000000007b1d */ /* 0x000fe20000010000 */
[----:B------:R-:W-:Y:S02]  /*2190*/  ULEA UR28, UR30, UR18, 0xe ;  /* 0x000000121e1c7291 */ /* 0x000fe4000f8e70ff */
[----:B------:R-:W-:Y:S01]  /*21a0*/  ULEA UR30, UR30, UR14, 0x6 ;  /* 0x0000000e1e1e7291 */ /* 0x000fe2000f8e30ff */
[----:B---3--:R-:W-:-:S03]  /*21b0*/  IMAD.U32 R3, R2, -0x80000000, RZ ;  /* 0x8000000002037824 */ /* 0x008fc600078e00ff */
[----:B------:R-:W-:-:S05]  /*21c0*/  VOTEU.ANY UP1, P0 ;  /* 0x0000000000ff7886 */ /* 0x000fca0000020100 */
[----:B------:R-:W-:Y:S01]  /*21d0*/  @UP1 UIADD3 UR29, UPT, UPT, UR37, 0x48000, URZ ;  /* 0x00048000251d1890 */ /* 0x000fe2000fffe0ff */
[----:B------:R-:W-:Y:S01]  /*21e0*/  VOTEU.ANY UP1, P0 ;  /* 0x0000000000ff7886 */ /* 0x000fe20000020100 */
[----:B------:R3:W-:Y:S01]  /*21f0*/  @UP0 UTMALDG.2D [UR4], [UR8] ;  /* 0x00000004080005b4 */ /* 0x0007e20008008000 */
[----:B------:R-:W-:Y:S01]  /*2200*/  UISETP.NE.U32.AND UP0, UPT, UR15, URZ, UPT ;  /* 0x000000ff0f00728c */ /* 0x000fe2000bf05070 */
[----:B------:R5:W-:Y:S06]  /*2210*/  MEMBAR.ALL.CTA ;  /* 0x0000000000007992 */ /* 0x000bec0000008000 */
[----:B-----5:R-:W5:Y:S02]  /*2220*/  FENCE.VIEW.ASYNC.S ;  /* 0x00000000000073c6 */ /* 0x020f640000000000 */
[----:B-----5:R-:W-:Y:S06]  /*2230*/  BAR.SYNC.DEFER_BLOCKING 0x0 ;  /* 0x0000000000007b1d */ /* 0x020fec0000010000 */
[----:B------:R3:W-:Y:S02]  /*2240*/  @UP1 UTMALDG.2D [UR28], [UR34] ;  /* 0x0000001c220015b4 */ /* 0x0007e40008008000 */
[----:B------:R-:W-:Y:S06]  /*2250*/  BAR.SYNC.DEFER_BLOCKING 0x0 ;  /* 0x0000000000007b1d */ /* 0x000fec0000010000 */
[----:B------:R-:W5:Y:S02]  /*2260*/  SYNCS.PHASECHK.TRANS64.TRYWAIT P0, [UR37+0x48000], R3 ;  /* 0x04800003ff0075a7 */ /* 0x000f640008001125 */
[----:B---3-5:R-:W-:Y:S05]  /*2270*/  @!P0 BRA `(.L_x_61) ;  /* 0x00000010001c8947 */ /* 0x028fea0003800000 */
.L_x_76:
[----:B------:R-:W-:Y:S05]  /*2280*/  BRA.U UP0, `(.L_x_62) ;  /* 0x0000000100f87547 */ /* 0x000fea000b800000 */
[----:B------:R-:W-:Y:S02]  /*2290*/  USHF.R.U32.HI UR17, URZ, 0x4, UR17 ;  /* 0x00000004ff117899 */ /* 0x000fe40008011611 */
[----:B------:R-:W-:Y:S02]  /*22a0*/  USHF.R.U32.HI UR6, URZ, 0x4, UR18 ;  /* 0x00000004ff067899 */ /* 0x000fe40008011612 */
[----:B------:R-:W-:Y:S02]  /*22b0*/  USGXT.U32 UR22, UR17, 0xe ;  /* 0x0000000e1116789a */ /* 0x000fe40008000000 */
[----:B------:R-:W-:Y:S02]  /*22c0*/  USGXT.U32 UR6, UR6, 0xe ;  /* 0x0000000e0606789a */ /* 0x000fe40008000000 */
[----:B------:R-:W-:Y:S02]  /*22d0*/  UIADD3 UR26, UP0, UPT, UR22, 0x2, URZ ;  /* 0x00000002161a7890 */ /* 0x000fe4000ff1e0ff */
[----:B------:R-:W-:Y:S01]  /*22e0*/  UIADD3 UR24, UP1, UPT, UR6, 0x4000080, URZ ;  /* 0x0400008006187890 */ /* 0x000fe2000ff3e0ff */
[----:B------:R-:W-:Y:S01]  /*22f0*/  UMOV UR4, URZ ;  /* 0x000000ff00047c82 */ /* 0x000fe20008000000 */
[----:B------:R-:W-:Y:S01]  /*2300*/  UMOV UR5, URZ ;  /* 0x000000ff00057c82 */ /* 0x000fe20008000000 */
[----:B------:R-:W-:-:S02]  /*2310*/  UIADD3.X UR27, UPT, UPT, UR4, 0x40004040, URZ, UP0, !UPT ;  /* 0x40004040041b7890 */ /* 0x000fc400087fe4ff */
[----:B------:R-:W-:Y:S02]  /*2320*/  UIADD3 UR50, UP3, UPT, UR26, 0x2, URZ ;  /* 0x000000021a327890 */ /* 0x000fe4000ff7e0ff */
[----:B------:R-:W-:Y:S02]  /*2330*/  UIADD3.X UR25, UPT, UPT, UR5, 0x40004040, URZ, UP1, !UPT ;  /* 0x4000404005197890 */ /* 0x000fe40008ffe4ff */
[----:B------:R-:W-:Y:S02]  /*2340*/  UIADD3 UR52, UP2, UPT, UR24, 0x80, URZ ;  /* 0x0000008018347890 */ /* 0x000fe4000ff5e0ff */
[----:B------:R-:W-:Y:S02]  /*2350*/  UIADD3 UR54, UP6, UPT, UR26, 0x4, URZ ;  /* 0x000000041a367890 */ /* 0x000fe4000ffde0ff */
[----:B------:R-:W-:Y:S02]  /*2360*/  UIADD3 UR56, UP5, UPT, UR24, 0x100, URZ ;  /* 0x0000010018387890 */ /* 0x000fe4000ffbe0ff */
[----:B------:R-:W-:-:S02]  /*2370*/  UIADD3 UR58, UP1, UPT, UR26, 0x3fe, URZ ;  /* 0x000003fe1a3a7890 */ /* 0x000fc4000ff3e0ff */
[----:B------:R-:W-:Y:S02]  /*2380*/  ULOP3.LUT UR4, UR6, 0x4000000, URZ, 0xfc, !UPT ;  /* 0x0400000006047892 */ /* 0x000fe4000f8efcff */
[----:B------:R-:W-:Y:S02]  /*2390*/  UIADD3 UR60, UP0, UPT, UR24, 0x180, URZ ;  /* 0x00000180183c7890 */ /* 0x000fe4000ff1e0ff */
[----:B------:R-:W-:Y:S02]  /*23a0*/  UIADD3.X UR51, UPT, UPT, UR27, URZ, URZ, UP3, !UPT ;  /* 0x000000ff1b337290 */ /* 0x000fe40009ffe4ff */
[----:B------:R-:W-:Y:S02]  /*23b0*/  UIADD3 UR62, UP4, UPT, UR26, 0x400, URZ ;  /* 0x000004001a3e7890 */ /* 0x000fe4000ff9e0ff */
[----:B------:R-:W-:Y:S02]  /*23c0*/  UIADD3 UR64, UP3, UPT, UR24, 0x200, URZ ;  /* 0x0000020018407890 */ /* 0x000fe4000ff7e0ff */
[----:B------:R-:W-:-:S02]  /*23d0*/  UIADD3.X UR53, UPT, UPT, UR25, URZ, URZ, UP2, !UPT ;  /* 0x000000ff19357290 */ /* 0x000fc400097fe4ff */
[----:B------:R-:W-:Y:S02]  /*23e0*/  UIADD3.X UR55, UPT, UPT, UR27, URZ, URZ, UP6, !UPT ;  /* 0x000000ff1b377290 */ /* 0x000fe4000b7fe4ff */
[----:B------:R-:W-:Y:S02]  /*23f0*/  UIADD3 UR66, UP2, UPT, UR26, 0x402, URZ ;  /* 0x000004021a427890 */ /* 0x000fe4000ff5e0ff */
[----:B------:R-:W-:Y:S02]  /*2400*/  UIADD3 UR68, UP6, UPT, UR24, 0x280, URZ ;  /* 0x0000028018447890 */ /* 0x000fe4000ffde0ff */
[----:B------:R-:W-:Y:S02]  /*2410*/  UIADD3.X UR57, UPT, UPT, UR25, URZ, URZ, UP5, !UPT ;  /* 0x000000ff19397290 */ /* 0x000fe4000affe4ff */
[----:B------:R-:W-:Y:S02]  /*2420*/  UIADD3.X UR59, UPT, UPT, UR27, URZ, URZ, UP1, !UPT ;  /* 0x000000ff1b3b7290 */ /* 0x000fe40008ffe4ff */
[----:B------:R-:W-:-:S02]  /*2430*/  UIADD3 UR28, UP5, UPT, UR26, 0x404, URZ ;  /* 0x000004041a1c7890 */ /* 0x000fc4000ffbe0ff */
[----:B------:R-:W-:Y:S02]  /*2440*/  UIADD3 UR32, UP1, UPT, UR24, 0x300, URZ ;  /* 0x0000030018207890 */ /* 0x000fe4000ff3e0ff */
[----:B------:R-:W-:Y:S02]  /*2450*/  UIADD3.X UR61, UPT, UPT, UR25, URZ, URZ, UP0, !UPT ;  /* 0x000000ff193d7290 */ /* 0x000fe400087fe4ff */
[----:B------:R-:W-:Y:S02]  /*2460*/  UIADD3.X UR63, UPT, UPT, UR27, URZ, URZ, UP4, !UPT ;  /* 0x000000ff1b3f7290 */ /* 0x000fe4000a7fe4ff */
[----:B------:R-:W-:Y:S02]  /*2470*/  UIADD3.X UR65, UPT, UPT, UR25, URZ, URZ, UP3, !UPT ;  /* 0x000000ff19417290 */ /* 0x000fe40009ffe4ff */
[----:B------:R-:W-:Y:S02]  /*2480*/  UIADD3.X UR67, UPT, UPT, UR27, URZ, URZ, UP2, !UPT ;  /* 0x000000ff1b437290 */ /* 0x000fe400097fe4ff */
[----:B------:R-:W-:Y:S01]  /*2490*/  UIADD3.X UR69, UPT, UPT, UR25, URZ, URZ, UP6, !UPT ;  /* 0x000000ff19457290 */ /* 0x000fe2000b7fe4ff */
[----:B------:R-:W-:Y:S01]  /*24a0*/  UMOV UR20, 0x0 ;  /* 0x0000000000147882 */ /* 0x000fe20000000000 */
[----:B------:R-:W-:Y:S01]  /*24b0*/  UMOV UR21, 0x8410010 ;  /* 0x0841001000157882 */ /* 0x000fe20000000000 */
[----:B------:R-:W-:Y:S01]  /*24c0*/  UMOV UR23, 0x40004040 ;  /* 0x4000404000177882 */ /* 0x000fe20000000000 */
[----:B------:R-:W-:Y:S01]  /*24d0*/  UMOV UR5, 0x40004040 ;  /* 0x4000404000057882 */ /* 0x000fe20000000000 */
[----:B------:R-:W-:Y:S01]  /*24e0*/  UIADD3.X UR29, UPT, UPT, UR27, URZ, URZ, UP5, !UPT ;  /* 0x000000ff1b1d7290 */ /* 0x000fe2000affe4ff */
[----:B------:R3:W-:Y:S01]  /*24f0*/  UTCHMMA gdesc[UR22], gdesc[UR4], tmem[UR10], tmem[UR20], idesc[UR21], UPT ;  /* 0x00ff1404160075ea */ /* 0x0007e2000b80000a */
[----:B------:R-:W-:Y:S01]  /*2500*/  UIADD3.X UR33, UPT, UPT, UR25, URZ, URZ, UP1, !UPT ;  /* 0x000000ff19217290 */ /* 0x000fe20008ffe4ff */
[----:B------:R-:W-:Y:S01]  /*2510*/  UMOV UR18, 0x0 ;  /* 0x0000000000127882 */ /* 0x000fe20000000000 */
[----:B------:R-:W-:Y:S01]  /*2520*/  UMOV UR19, 0x8410010 ;  /* 0x0841001000137882 */ /* 0x000fe20000000000 */
[----:B------:R-:W-:Y:S01]  /*2530*/  UMOV UR44, 0x0 ;  /* 0x00000000002c7882 */ /* 0x000fe20000000000 */
[----:B------:R-:W-:Y:S01]  /*2540*/  UMOV UR45, 0x8410010 ;  /* 0x08410010002d7882 */ /* 0x000fe20000000000 */
        /* <DEDUP_REMOVED lines=18> */
.L_x_62:
[----:B------:R-:W-:Y:S01]  /*2670*/  ELECT P0, URZ, PT ;  /* 0x0000000000ff782f */ /* 0x000fe20003800000 */
[----:B---3--:R-:W-:-:S03]  /*2680*/  UIADD3 UR4, UPT, UPT, UR37, 0x48020, URZ ;  /* 0x0004802025047890 */ /* 0x008fc6000fffe0ff */
[----:B------:R-:W-:Y:S01]  /*2690*/  ISETP.LT.U32.AND P0, PT, R132, 0x20, P0 ;  /* 0x000000208400780c */ /* 0x000fe20000701070 */
[----:B------:R-:W-:-:S12]  /*26a0*/  UMOV UR5, URZ ;  /* 0x000000ff00057c82 */ /* 0x000fd80008000000 */
[----:B------:R-:W-:Y:S01]  /*26b0*/  VOTEU.ANY UP0, P0 ;  /* 0x0000000000ff7886 */ /* 0x000fe20000000100 */
[----:B------:R-:W-:-:S04]  /*26c0*/  VOTEU.ANY UP1, P0 ;  /* 0x0000000000ff7886 */ /* 0x000fc80000020100 */
[----:B------:R-:W-:Y:S02]  /*26d0*/  @UP0 UMOV UR4, UR4 ;  /* 0x0000000400040c82 */ /* 0x000fe40008000000 */
[----:B------:R3:W-:Y:S01]  /*26e0*/  @UP1 UTCBAR [UR4], URZ ;  /* 0x000000ff040013e9 */ /* 0x0007e200080000ff */
[----:B------:R-:W-:Y:S06]  /*26f0*/  BAR.SYNC.DEFER_BLOCKING 0x0 ;  /* 0x0000000000007b1d */ /* 0x000fec0000010000 */
[----:B------:R-:W5:Y:S02]  /*2700*/  SYNCS.PHASECHK.TRANS64.TRYWAIT P0, [UR37+0x48020], R3 ;  /* 0x04802003ff0075a7 */ /* 0x000f640008001125 */
[----:B---3-5:R-:W-:Y:S05]  /*2710*/  @!P0 BRA `(.L_x_63) ;  /* 0x0000000c00008947 */ /* 0x028fea0003800000 */
.L_x_77:
[----:B------:R-:W-:Y:S02]  /*2720*/  UIADD3 UR16, UPT, UPT, UR16, 0x1, URZ ;  /* 0x0000000110107890 */ /* 0x000fe4000fffe0ff */
[----:B------:R-:W-:Y:S02]  /*2730*/  UIADD3 UR31, UPT, UPT, UR31, 0x80, URZ ;  /* 0x000000801f1f7890 */ /* 0x000fe4000fffe0ff */
[----:B------:R-:W-:-:S04]  /*2740*/  UISETP.NE.U32.AND UP0, UPT, UR16, 0x3, UPT ;  /* 0x000000031000788c */ /* 0x000fc8000bf05070 */
[----:B------:R-:W-:Y:S02]  /*2750*/  USEL UR16, UR16, URZ, UP0 ;  /* 0x000000ff10107287 */ /* 0x000fe40008000000 */
[----:B------:R-:W-:Y:S02]  /*2760*/  USEL UR4, URZ, 0x1, UP0 ;  /* 0x00000001ff047887 */ /* 0x000fe40008000000 */
[----:B--2---:R-:W-:-:S04]  /*2770*/  UISETP.GE.AND UP0, UPT, UR31, UR36, UPT ;  /* 0x000000241f00728c */ /* 0x004fc8000bf06270 */
[----:B------:R-:W-:-:S05]  /*2780*/  LOP3.LUT R2, R2, UR4, RZ, 0x3c, !PT ;  /* 0x0000000402027c12 */ /* 0x000fca000f8e3cff */
[----:B------:R-:W-:Y:S05]  /*2790*/  BRA.U !UP0, `(.L_x_64) ;  /* 0xfffffff908307547 */ /* 0x000fea000b83ffff */
.L_x_57:
[----:B---3-5:R-:W-:Y:S06]  /*27a0*/  BAR.SYNC.DEFER_BLOCKING 0x0 ;  /* 0x0000000000007b1d */ /* 0x028fec0000010000 */
[----:B------:R-:W-:Y:S04]  /*27b0*/  BSSY.RECONVERGENT B4, `(.L_x_65) ;  /* 0x0000004000047945 */ /* 0x000fe80003800200 */
[----:B------:R-:W-:Y:S05]  /*27c0*/  @P3 BRA `(.L_x_66) ;  /* 0x0000000000083947 */ /* 0x000fea0003800000 */
[----:B------:R-:W2:Y:S02]  /*27d0*/  SYNCS.CCTL.IV [UR11+0x48000] ;  /* 0x04800000ff0079b1 */ /* 0x000ea4000800000b */
[----:B--2---:R-:W2:Y:S02]  /*27e0*/  SYNCS.CCTL.IV [UR11+0x48020] ;  /* 0x04802000ff0079b1 */ /* 0x004ea4000800000b */
.L_x_66:
[----:B------:R-:W-:Y:S05]  /*27f0*/  BSYNC.RECONVERGENT B4 ;  /* 0x0000000000047941 */ /* 0x000fea0003800200 */
.L_x_65:
[----:B--2---:R-:W-:Y:S06]  /*2800*/  BAR.SYNC.DEFER_BLOCKING 0x0 ;  /* 0x0000000000007b1d */ /* 0x004fec0000010000 */
[----:B------:R-:W-:Y:S04]  /*2810*/  BSSY.RECONVERGENT B4, `(.L_x_67) ;  /* 0x0000004000047945 */ /* 0x000fe80003800200 */
[----:B------:R-:W-:Y:S05]  /*2820*/  @P3 BRA `(.L_x_68) ;  /* 0x0000000000083947 */ /* 0x000fea0003800000 */
[----:B------:R-:W2:Y:S02]  /*2830*/  SYNCS.CCTL.IV [UR11+0x48008] ;  /* 0x04800800ff0079b1 */ /* 0x000ea4000800000b */
[----:B--2---:R-:W2:Y:S02]  /*2840*/  SYNCS.CCTL.IV [UR11+0x48028] ;  /* 0x04802800ff0079b1 */ /* 0x004ea4000800000b */
.L_x_68:
[----:B------:R-:W-:Y:S05]  /*2850*/  BSYNC.RECONVERGENT B4 ;  /* 0x0000000000047941 */ /* 0x000fea0003800200 */
.L_x_67:
[----:B--2---:R-:W-:Y:S06]  /*2860*/  BAR.SYNC.DEFER_BLOCKING 0x0 ;  /* 0x0000000000007b1d */ /* 0x004fec0000010000 */
[----:B------:R-:W-:Y:S04]  /*2870*/  BSSY.RECONVERGENT B4, `(.L_x_69) ;  /* 0x0000004000047945 */ /* 0x000fe80003800200 */
[----:B------:R-:W-:Y:S05]  /*2880*/  @P3 BRA `(.L_x_70) ;  /* 0x0000000000083947 */ /* 0x000fea0003800000 */
[----:B------:R-:W2:Y:S02]  /*2890*/  SYNCS.CCTL.IV [UR11+0x48010] ;  /* 0x04801000ff0079b1 */ /* 0x000ea4000800000b */
[----:B--2---:R-:W2:Y:S02]  /*28a0*/  SYNCS.CCTL.IV [UR11+0x48030] ;  /* 0x04803000ff0079b1 */ /* 0x004ea4000800000b */
.L_x_70:
[----:B------:R-:W-:Y:S05]  /*28b0*/  BSYNC.RECONVERGENT B4 ;  /* 0x0000000000047941 */ /* 0x000fea0003800200 */
.L_x_69:
[----:B------:R-:W-:Y:S01]  /*28c0*/  ULOP3.LUT UR5, UR15, 0x3, URZ, 0xc0, !UPT ;  /* 0x000000030f057892 */ /* 0x000fe2000f8ec0ff */
[C---:B------:R-:W-:Y:S01]  /*28d0*/  IMAD.SHL.U32 R2, R0.reuse, 0x10, RZ ;  /* 0x0000001000027824 */ /* 0x040fe200078e00ff */
[----:B------:R-:W-:Y:S01]  /*28e0*/  USHF.L.U32 UR15, UR15, 0x5, URZ ;  /* 0x000000050f0f7899 */ /* 0x000fe200080006ff */
[C---:B------:R-:W-:Y:S01]  /*28f0*/  IMAD.SHL.U32 R3, R0.reuse, 0x100, RZ ;  /* 0x0000010000037824 */ /* 0x040fe200078e00ff */
[----:B------:R-:W-:Y:S01]  /*2900*/  ULEA UR4, UR5, UR10, 0x15 ;  /* 0x0000000a05047291 */ /* 0x000fe2000f8ea8ff */
[----:B------:R-:W-:Y:S01]  /*2910*/  IMAD.SHL.U32 R0, R0, 0x80, RZ ;  /* 0x0000008000007824 */ /* 0x000fe200078e00ff */
[----:B------:R-:W-:Y:S02]  /*2920*/  ULOP3.LUT UR15, UR15, 0x80, URZ, 0xc0, !UPT ;  /* 0x000000800f0f7892 */ /* 0x000fe4000f8ec0ff */
[----:B------:R-:W-:Y:S02]  /*2930*/  LOP3.LUT R3, R2, 0x8070, R3, 0xc8, !PT ;  /* 0x0000807002037812 */ /* 0x000fe400078ec803 */
[----:B------:R-:W-:Y:S01]  /*2940*/  ELECT P0, URZ, PT ;  /* 0x0000000000ff782f */ /* 0x000fe20003800000 */
[----:B------:R-:W-:Y:S01]  /*2950*/  UIADD3 UR4, UPT, UPT, UR4, UR15, URZ ;  /* 0x0000000f04047290 */ /* 0x000fe2000fffe0ff */
[----:B------:R-:W-:Y:S01]  /*2960*/  LOP3.LUT R0, R3, 0x3f80, R0, 0xf8, !PT ;  /* 0x00003f8003007812 */ /* 0x000fe200078ef800 */
[----:B------:R-:W-:Y:S01]  /*2970*/  UMOV UR6, UR7 ;  /* 0x0000000700067c82 */ /* 0x000fe20008000000 */
[----:B------:R-:W-:-:S02]  /*2980*/  ISETP.LT.U32.AND P0, PT, R132, 0x80, P0 ;  /* 0x000000808400780c */ /* 0x000fc40000701070 */
[C---:B------:R-:W-:Y:S02]  /*2990*/  LOP3.LUT R2, R0.reuse, 0x10, RZ, 0x3c, !PT ;  /* 0x0000001000027812 */ /* 0x040fe400078e3cff */
[----:B------:R-:W-:Y:S02]  /*29a0*/  LOP3.LUT R3, R0, 0x20, RZ, 0x3c, !PT ;  /* 0x0000002000037812 */ /* 0x000fe400078e3cff */
[----:B----4-:R-:W3:Y:S01]  /*29b0*/  LDTM.x128 R4, tmem[UR4] ;  /* 0x00000004000479ee */ /* 0x010ee200083c0000 */
[----:B------:R-:W-:Y:S01]  /*29c0*/  NOP ;  /* 0x0000000000007918 */ /* 0x000fe20000000000 */
[----:B------:R-:W-:Y:S02]  /*29d0*/  ULEA UR4, UR5, UR11, 0xe ;  /* 0x0000000b05047291 */ /* 0x000fe4000f8e70ff */
[----:B------:R-:W-:-:S03]  /*29e0*/  ULEA UR5, UR5, UR14, 0x6 ;  /* 0x0000000e05057291 */ /* 0x000fc6000f8e30ff */
[----:B---3--:R-:W-:Y:S01]  /*29f0*/  VOTEU.ANY UP1, P0 ;  /* 0x0000000000ff7886 */ /* 0x008fe20000020100 */
[----:B------:R-:W-:Y:S01]  /*2a00*/  VOTEU.ANY UP0, P0 ;  /* 0x0000000000ff7886 */ /* 0x000fe20000000100 */
[----:B------:R-:W-:Y:S02]  /*2a10*/  F2FP.F16.F32.PACK_AB R4, R5, R4 ;  /* 0x000000040504723e */ /* 0x000fe400000000ff */
[----:B------:R-:W-:Y:S02]  /*2a20*/  F2FP.F16.F32.PACK_AB R68, R69, R68 ;  /* 0x000000444544723e */ /* 0x000fe400000000ff */
[----:B------:R-:W-:Y:S02]  /*2a30*/  F2FP.F16.F32.PACK_AB R5, R7, R6 ;  /* 0x000000060705723e */ /* 0x000fe400000000ff */
[----:B------:R-:W-:Y:S02]  /*2a40*/  F2FP.F16.F32.PACK_AB R12, R13, R12 ;  /* 0x0000000c0d0c723e */ /* 0x000fe400000000ff */
[----:B------:R-:W-:-:S02]  /*2a50*/  F2FP.F16.F32.PACK_AB R69, R71, R70 ;  /* 0x000000464745723e */ /* 0x000fc400000000ff */
[----:B------:R-:W-:Y:S02]  /*2a60*/  F2FP.F16.F32.PACK_AB R76, R77, R76 ;  /* 0x0000004c4d4c723e */ /* 0x000fe400000000ff */
[----:B------:R-:W-:Y:S02]  /*2a70*/  F2FP.F16.F32.PACK_AB R6, R9, R8 ;  /* 0x000000080906723e */ /* 0x000fe400000000ff */
[----:B------:R-:W-:Y:S02]  /*2a80*/  F2FP.F16.F32.PACK_AB R7, R11, R10 ;  /* 0x0000000a0b07723e */ /* 0x000fe400000000ff */
[----:B------:R-:W-:Y:S02]  /*2a90*/  F2FP.F16.F32.PACK_AB R13, R15, R14 ;  /* 0x0000000e0f0d723e */ /* 0x000fe400000000ff */
[----:B------:R-:W-:Y:S01]  /*2aa0*/  F2FP.F16.F32.PACK_AB R20, R21, R20 ;  /* 0x000000141514723e */ /* 0x000fe200000000ff */
[----:B--2---:R2:W-:Y:S01]  /*2ab0*/  STS.128 [R0+UR11], R4 ;  /* 0x0000000400007988 */ /* 0x0045e20008000c0b */
[----:B------:R-:W-:-:S02]  /*2ac0*/  F2FP.F16.F32.PACK_AB R70, R73, R72 ;  /* 0x000000484946723e */ /* 0x000fc400000000ff */
[----:B------:R-:W-:Y:S02]  /*2ad0*/  F2FP.F16.F32.PACK_AB R71, R75, R74 ;  /* 0x0000004a4b47723e */ /* 0x000fe400000000ff */
[----:B------:R-:W-:Y:S02]  /*2ae0*/  F2FP.F16.F32.PACK_AB R77, R79, R78 ;  /* 0x0000004e4f4d723e */ /* 0x000fe400000000ff */
[----:B------:R-:W-:Y:S01]  /*2af0*/  F2FP.F16.F32.PACK_AB R84, R85, R84 ;  /* 0x000000545554723e */ /* 0x000fe200000000ff */
[----:B------:R3:W-:Y:S01]  /*2b00*/  STS.128 [R0+UR11+0x4000], R68 ;  /* 0x0040004400007988 */ /* 0x0007e20008000c0b */
[----:B------:R-:W-:Y:S02]  /*2b10*/  F2FP.F16.F32.PACK_AB R14, R17, R16 ;  /* 0x00000010110e723e */ /* 0x000fe400000000ff */
[----:B------:R-:W-:Y:S02]  /*2b20*/  F2FP.F16.F32.PACK_AB R15, R19, R18 ;  /* 0x00000012130f723e */ /* 0x000fe400000000ff */
[----:B------:R-:W-:-:S02]  /*2b30*/  F2FP.F16.F32.PACK_AB R21, R23, R22 ;  /* 0x000000161715723e */ /* 0x000fc400000000ff */
[----:B------:R-:W-:Y:S01]  /*2b40*/  F2FP.F16.F32.PACK_AB R28, R29, R28 ;  /* 0x0000001c1d1c723e */ /* 0x000fe200000000ff */
[----:B------:R4:W-:Y:S01]  /*2b50*/  STS.128 [R2+UR11], R12 ;  /* 0x0000000c02007988 */ /* 0x0009e20008000c0b */
[----:B------:R-:W-:Y:S02]  /*2b60*/  F2FP.F16.F32.PACK_AB R78, R81, R80 ;  /* 0x00000050514e723e */ /* 0x000fe400000000ff */
[----:B------:R-:W-:Y:S02]  /*2b70*/  F2FP.F16.F32.PACK_AB R79, R83, R82 ;  /* 0x00000052534f723e */ /* 0x000fe400000000ff */
[----:B------:R-:W-:Y:S02]  /*2b80*/  F2FP.F16.F32.PACK_AB R85, R87, R86 ;  /* 0x000000565755723e */ /* 0x000fe400000000ff */
[----:B------:R-:W-:Y:S01]  /*2b90*/  F2FP.F16.F32.PACK_AB R92, R93, R92 ;  /* 0x0000005c5d5c723e */ /* 0x000fe200000000ff */
[----:B------:R4:W-:Y:S01]  /*2ba0*/  STS.128 [R2+UR11+0x4000], R76 ;  /* 0x0040004c02007988 */ /* 0x0009e20008000c0b */
[----:B------:R-:W-:-:S02]  /*2bb0*/  F2FP.F16.F32.PACK_AB R22, R25, R24 ;  /* 0x000000181916723e */ /* 0x000fc400000000ff */
[----:B------:R-:W-:Y:S02]  /*2bc0*/  F2FP.F16.F32.PACK_AB R23, R27, R26 ;  /* 0x0000001a1b17723e */ /* 0x000fe400000000ff */
[----:B------:R-:W-:Y:S02]  /*2bd0*/  F2FP.F16.F32.PACK_AB R29, R31, R30 ;  /* 0x0000001e1f1d723e */ /* 0x000fe400000000ff */
[----:B------:R-:W-:Y:S01]  /*2be0*/  F2FP.F16.F32.PACK_AB R36, R37, R36 ;  /* 0x000000242524723e */ /* 0x000fe200000000ff */
[----:B------:R4:W-:Y:S01]  /*2bf0*/  STS.128 [R3+UR11], R20 ;  /* 0x0000001403007988 */ /* 0x0009e20008000c0b */
[----:B------:R-:W-:Y:S02]  /*2c00*/  F2FP.F16.F32.PACK_AB R86, R89, R88 ;  /* 0x000000585956723e */ /* 0x000fe400000000ff */
[----:B------:R-:W-:Y:S02]  /*2c10*/  F2FP.F16.F32.PACK_AB R87, R91, R90 ;  /* 0x0000005a5b57723e */ /* 0x000fe400000000ff */
[----:B------:R-:W-:-:S02]  /*2c20*/  F2FP.F16.F32.PACK_AB R93, R95, R94 ;  /* 0x0000005e5f5d723e */ /* 0x000fc400000000ff */
[----:B------:R-:W-:Y:S01]  /*2c30*/  F2FP.F16.F32.PACK_AB R100, R101, R100 ;  /* 0x000000646564723e */ /* 0x000fe200000000ff */
[----:B------:R4:W-:Y:S01]  /*2c40*/  STS.128 [R3+UR11+0x4000], R84 ;  /* 0x0040005403007988 */ /* 0x0009e20008000c0b */
        /* <DEDUP_REMOVED lines=8> */
[----:B------:R-:W-:Y:S02]  /*2cd0*/  LOP3.LUT R8, R0, 0x30, RZ, 0x3c, !PT ;  /* 0x0000003000087812 */ /* 0x000fe400078e3cff */
[----:B------:R-:W-:Y:S02]  /*2ce0*/  F2FP.F16.F32.PACK_AB R38, R41, R40 ;  /* 0x000000282926723e */ /* 0x000fe400000000ff */
[----:B------:R-:W-:Y:S01]  /*2cf0*/  F2FP.F16.F32.PACK_AB R39, R43, R42 ;  /* 0x0000002a2b27723e */ /* 0x000fe200000000ff */
[----:B------:R4:W-:Y:S01]  /*2d00*/  STS.128 [R8+UR11], R28 ;  /* 0x0000001c08007988 */ /* 0x0009e20008000c0b */
[----:B------:R-:W-:-:S02]  /*2d10*/  F2FP.F16.F32.PACK_AB R45, R47, R46 ;  /* 0x0000002e2f2d723e */ /* 0x000fc400000000ff */
[----:B------:R-:W-:Y:S01]  /*2d20*/  F2FP.F16.F32.PACK_AB R52, R53, R52 ;  /* 0x000000343534723e */ /* 0x000fe200000000ff */
[----:B------:R4:W-:Y:S01]  /*2d30*/  STS.128 [R8+UR11+0x4000], R92 ;  /* 0x0040005c08007988 */ /* 0x0009e20008000c0b */
[----:B------:R-:W-:Y:S02]  /*2d40*/  F2FP.F16.F32.PACK_AB R102, R105, R104 ;  /* 0x000000686966723e */ /* 0x000fe400000000ff */
[----:B------:R-:W-:Y:S02]  /*2d50*/  F2FP.F16.F32.PACK_AB R103, R107, R106 ;  /* 0x0000006a6b67723e */ /* 0x000fe400000000ff */
[----:B------:R-:W-:Y:S02]  /*2d60*/  F2FP.F16.F32.PACK_AB R109, R111, R110 ;  /* 0x0000006e6f6d723e */ /* 0x000fe400000000ff */
[----:B------:R-:W-:Y:S02]  /*2d70*/  F2FP.F16.F32.PACK_AB R116, R117, R116 ;  /* 0x000000747574723e */ /* 0x000fe400000000ff */
[----:B------:R-:W-:-:S02]  /*2d80*/  LOP3.LUT R9, R0, 0x40, RZ, 0x3c, !PT ;  /* 0x0000004000097812 */ /* 0x000fc400078e3cff */
[----:B------:R-:W-:Y:S02]  /*2d90*/  F2FP.F16.F32.PACK_AB R46, R49, R48 ;  /* 0x00000030312e723e */ /* 0x000fe400000000ff */
[----:B------:R-:W-:Y:S01]  /*2da0*/  F2FP.F16.F32.PACK_AB R47, R51, R50 ;  /* 0x00000032332f723e */ /* 0x000fe200000000ff */
[----:B------:R4:W-:Y:S01]  /*2db0*/  STS.128 [R9+UR11], R36 ;  /* 0x0000002409007988 */ /* 0x0009e20008000c0b */
[----:B------:R-:W-:Y:S02]  /*2dc0*/  F2FP.F16.F32.PACK_AB R53, R55, R54 ;  /* 0x000000363735723e */ /* 0x000fe400000000ff */
[----:B------:R-:W-:Y:S01]  /*2dd0*/  F2FP.F16.F32.PACK_AB R60, R61, R60 ;  /* 0x0000003c3d3c723e */ /* 0x000fe200000000ff */
[----:B------:R4:W-:Y:S01]  /*2de0*/  STS.128 [R9+UR11+0x4000], R100 ;  /* 0x0040006409007988 */ /* 0x0009e20008000c0b */
[----:B------:R-:W-:Y:S02]  /*2df0*/  F2FP.F16.F32.PACK_AB R110, R113, R112 ;  /* 0x00000070716e723e */ /* 0x000fe400000000ff */
[----:B------:R-:W-:-:S02]  /*2e00*/  F2FP.F16.F32.PACK_AB R111, R115, R114 ;  /* 0x00000072736f723e */ /* 0x000fc400000000ff */
        /* <DEDUP_REMOVED lines=11> */
[----:B--2---:R-:W-:Y:S02]  /*2ec0*/  LOP3.LUT R4, R0, 0x60, RZ, 0x3c, !PT ;  /* 0x0000006000047812 */ /* 0x004fe400078e3cff */
[----:B------:R-:W-:Y:S02]  /*2ed0*/  F2FP.F16.F32.PACK_AB R62, R65, R64 ;  /* 0x00000040413e723e */ /* 0x000fe400000000ff */
[----:B------:R-:W-:Y:S01]  /*2ee0*/  F2FP.F16.F32.PACK_AB R63, R67, R66 ;  /* 0x00000042433f723e */ /* 0x000fe200000000ff */
[----:B------:R4:W-:Y:S01]  /*2ef0*/  STS.128 [R4+UR11], R52 ;  /* 0x0000003404007988 */ /* 0x0009e20008000c0b */
[----:B------:R-:W-:-:S02]  /*2f00*/  F2FP.F16.F32.PACK_AB R126, R129, R128 ;  /* 0x00000080817e723e */ /* 0x000fc400000000ff */
[----:B------:R-:W-:Y:S01]  /*2f10*/  F2FP.F16.F32.PACK_AB R127, R131, R130 ;  /* 0x00000082837f723e */ /* 0x000fe200000000ff */
[----:B------:R4:W-:Y:S01]  /*2f20*/  STS.128 [R4+UR11+0x4000], R116 ;  /* 0x0040007404007988 */ /* 0x0009e20008000c0b */
[----:B---3--:R-:W-:-:S05]  /*2f30*/  LOP3.LUT R0, R0, 0x70, RZ, 0x3c, !PT ;  /* 0x0000007000007812 */ /* 0x008fca00078e3cff */
[----:B------:R4:W-:Y:S04]  /*2f40*/  STS.128 [R0+UR11], R60 ;  /* 0x0000003c00007988 */ /* 0x0009e80008000c0b */
[----:B------:R4:W-:Y:S01]  /*2f50*/  STS.128 [R0+UR11+0x4000], R124 ;  /* 0x0040007c00007988 */ /* 0x0009e20008000c0b */
[----:B------:R2:W-:Y:S06]  /*2f60*/  MEMBAR.ALL.CTA ;  /* 0x0000000000007992 */ /* 0x0005ec0000008000 */
[----:B--2---:R-:W2:Y:S02]  /*2f70*/  FENCE.VIEW.ASYNC.S ;  /* 0x00000000000073c6 */ /* 0x004ea40000000000 */
[----:B--2---:R-:W-:Y:S06]  /*2f80*/  BAR.SYNC.DEFER_BLOCKING 0x0 ;  /* 0x0000000000007b1d */ /* 0x004fec0000010000 */
[----:B------:R4:W-:Y:S01]  /*2f90*/  @UP1 UTMASTG.2D [UR4], [UR12] ;  /* 0x000000040c0013b5 */ /* 0x0009e20008008000 */
[----:B------:R0:W-:Y:S01]  /*2fa0*/  UTMACMDFLUSH ;  /* 0x00000000000079b7 */ /* 0x0001e20000000000 */
[----:B------:R-:W-:-:S04]  /*2fb0*/  DEPBAR.LE SB0, 0x0 ;  /* 0x000080000000791a */ /* 0x000fc80000000000 */
[----:B------:R-:W-:Y:S08]  /*2fc0*/  BAR.SYNC.DEFER_BLOCKING 0x0 ;  /* 0x0000000000007b1d */ /* 0x000ff00000010000 */
[----:B------:R-:W-:Y:S06]  /*2fd0*/  BAR.SYNC.DEFER_BLOCKING 0x0 ;  /* 0x0000000000007b1d */ /* 0x000fec0000010000 */
[----:B----4-:R-:W-:Y:S05]  /*2fe0*/  @P2 BRA `(.L_x_71) ;  /* 0x0000000000a02947 */ /* 0x010fea0003800000 */
[----:B------:R-:W2:Y:S01]  /*2ff0*/  S2UR UR5, SR_CgaCtaId ;  /* 0x00000000000579c3 */ /* 0x000ea20000008800 */
[----:B------:R-:W-:Y:S01]  /*3000*/  NOP ;  /* 0x0000000000007918 */ /* 0x000fe20000000000 */
[----:B------:R-:W-:Y:S01]  /*3010*/  UMOV UR4, 0x50 ;  /* 0x0000005000047882 */ /* 0x000fe20000000000 */
[----:B------:R-:W-:Y:S02]  /*3020*/  IMAD.U32 R0, RZ, RZ, UR10 ;  /* 0x0000000aff007e24 */ /* 0x000fe4000f8e00ff */
[----:B------:R-:W-:Y:S02]  /*3030*/  IMAD.MOV.U32 R3, RZ, RZ, 0xff ;  /* 0x000000ffff037424 */ /* 0x000fe400078e00ff */
[----:B------:R-:W-:Y:S01]  /*3040*/  IMAD.MOV.U32 R7, RZ, RZ, 0x1 ;  /* 0x00000001ff077424 */ /* 0x000fe200078e00ff */
[----:B------:R-:W-:-:S04]  /*3050*/  LOP3.LUT R0, R0, 0xffff, RZ, 0xc0, !PT ;  /* 0x0000ffff00007812 */ /* 0x000fc800078ec0ff */
[----:B------:R-:W-:-:S05]  /*3060*/  SHF.R.U32.HI R0, RZ, 0x5, R0 ;  /* 0x00000005ff007819 */ /* 0x000fca0000011600 */
[----:B------:R-:W-:Y:S01]  /*3070*/  VIADD R2, R0, 0x10 ;  /* 0x0000001000027836 */ /* 0x000fe20000000000 */
[----:B------:R-:W-:Y:S01]  /*3080*/  SHF.L.U32 R0, R3, R0, RZ ;  /* 0x0000000003007219 */ /* 0x000fe200000006ff */
[----:B--2---:R-:W-:-:S03]  /*3090*/  ULEA UR6, UR5, UR4, 0x18 ;  /* 0x0000000405067291 */ /* 0x004fc6000f8ec0ff */
[----:B------:R-:W-:-:S04]  /*30a0*/  SHF.L.U32 R3, R7, R2, RZ ;  /* 0x0000000207037219 */ /* 0x000fc800000006ff */
[----:B------:R-:W-:Y:S02]  /*30b0*/  LOP3.LUT R0, R3, R0, RZ, 0xfc, !PT ;  /* 0x0000000003007212 */ /* 0x000fe400078efcff */
[----:B------:R-:W2:Y:S02]  /*30c0*/  LDS R5, [UR6] ;  /* 0x00000006ff057984 */ /* 0x000ea40008000800 */
[C---:B------:R-:W-:Y:S02]  /*30d0*/  LOP3.LUT R2, R0.reuse, 0xffff, RZ, 0xc0, !PT ;  /* 0x0000ffff00027812 */ /* 0x040fe400078ec0ff */
[----:B--2---:R-:W-:-:S04]  /*30e0*/  LOP3.LUT R3, R0, 0xffff, R5, 0x80, !PT ;  /* 0x0000ffff00037812 */ /* 0x004fc800078e8005 */
[----:B------:R-:W-:-:S13]  /*30f0*/  ISETP.NE.AND P0, PT, R3, R2, PT ;  /* 0x000000020300720c */ /* 0x000fda0003f05270 */
[----:B------:R-:W-:Y:S05]  /*3100*/  @P0 BRA `(.L_x_72) ;  /* 0x0000000000500947 */ /* 0x000fea0003800000 */
[----:B------:R-:W-:Y:S02]  /*3110*/  SHF.R.U32.HI R5, RZ, 0x10, R5 ;  /* 0x00000010ff057819 */ /* 0x000fe40000011605 */
[----:B------:R-:W-:-:S04]  /*3120*/  SHF.R.U32.HI R2, RZ, 0x10, R0 ;  /* 0x00000010ff027819 */ /* 0x000fc80000011600 */
[----:B------:R-:W-:-:S04]  /*3130*/  LOP3.LUT R5, R5, R2, RZ, 0xc0, !PT ;  /* 0x0000000205057212 */ /* 0x000fc800078ec0ff */
[----:B------:R-:W-:-:S13]  /*3140*/  ISETP.NE.AND P0, PT, R5, R2, PT ;  /* 0x000000020500720c */ /* 0x000fda0003f05270 */
[----:B------:R-:W-:Y:S05]  /*3150*/  @P0 BRA `(.L_x_73) ;  /* 0x0000000000300947 */ /* 0x000fea0003800000 */
[----:B------:R-:W-:Y:S01]  /*3160*/  R2UR UR4, R0 ;  /* 0x00000000000472ca */ /* 0x000fe200000e0000 */
[----:B------:R-:W-:Y:S01]  /*3170*/  VOTEU.ANY UR5, UPT, PT ;  /* 0x0000000000057886 */ /* 0x000fe200038e0100 */
[----:B------:R-:W2:Y:S01]  /*3180*/  S2R R0, SR_LANEID ;  /* 0x0000000000007919 */ /* 0x000ea20000000000 */
[----:B------:R-:W-:-:S10]  /*3190*/  UFLO.U32 UR5, UR5 ;  /* 0x00000005000572bd */ /* 0x000fd400080e0000 */
[----:B------:R-:W-:-:S06]  /*31a0*/  ULOP3.LUT UR4, URZ, UR4, URZ, 0x33, !UPT ;  /* 0x00000004ff047292 */ /* 0x000fcc000f8e33ff */
[----:B------:R-:W-:-:S04]  /*31b0*/  IMAD.U32 R2, RZ, RZ, UR4 ;  /* 0x00000004ff027e24 */ /* 0x000fc8000f8e00ff */
[----:B------:R-:W3:Y:S02]  /*31c0*/  REDUX UR7, R2 ;  /* 0x00000000020773c4 */ /* 0x000ee40000000000 */
[----:B------:R4:W-:Y:S01]  /*31d0*/  UTCATOMSWS.AND URZ, UR4 ;  /* 0x0000000400ff79e3 */ /* 0x0009e20008000000 */
[----:B--2---:R-:W-:Y:S01]  /*31e0*/  ISETP.EQ.U32.AND P0, PT, R0, UR5, PT ;  /* 0x0000000500007c0c */ /* 0x004fe2000bf02070 */
[----:B---3--:R-:W-:-:S12]  /*31f0*/  IMAD.U32 R0, RZ, RZ, UR7 ;  /* 0x00000007ff007e24 */ /* 0x008fd8000f8e00ff */
[----:B------:R4:W-:Y:S01]  /*3200*/  @P0 ATOMS.AND RZ, [UR6], R0 ;  /* 0x00000000ffff098c */ /* 0x0009e2000a800006 */
[----:B------:R-:W-:Y:S05]  /*3210*/  BRA `(.L_x_71) ;  /* 0x0000000000147947 */ /* 0x000fea0003800000 */
.L_x_73:
[----:B------:R-:W-:-:S07]  /*3220*/  MOV R2, 0x3240 ;  /* 0x0000324000027802 */ /* 0x000fce0000000f00 */
[----:B-1----:R-:W-:Y:S05]  /*3230*/  CALL.REL.NOINC `($__internal_0_$__cuda_sm10x_tcgen05_guardrail_trap_col_being_dealloced_not_returned_by_alloc) ;  /* 0x0000000000447944 */ /* 0x002fea0003c00000 */
[----:B------:R-:W-:Y:S05]  /*3240*/  BRA `(.L_x_71) ;  /* 0x0000000000087947 */ /* 0x000fea0003800000 */
.L_x_72:
[----:B------:R-:W-:-:S07]  /*3250*/  MOV R2, 0x3270 ;  /* 0x0000327000027802 */ /* 0x000fce0000000f00 */
[----:B-1----:R-:W-:Y:S05]  /*3260*/  CALL.REL.NOINC `($__internal_2_$__cuda_sm10x_tcgen05_guardrail_trap_unallocated_columns_being_dealloced) ;  /* 0x0000000000507944 */ /* 0x002fea0003c00000 */
.L_x_71:
[----:B------:R-:W-:Y:S01]  /*3270*/  NOP ;  /* 0x0000000000007918 */ /* 0x000fe20000000000 */
[----:B----4-:R-:W-:Y:S05]  /*3280*/  EXIT ;  /* 0x000000000000794d */ /* 0x010fea0003800000 */
.L_x_58:
[----:B------:R-:W2:Y:S02]  /*3290*/  SYNCS.PHASECHK.TRANS64.TRYWAIT P0, [UR11+0x48000], RZ ;  /* 0x048000ffff0075a7 */ /* 0x000ea4000800110b */
[----:B--2---:R-:W-:Y:S05]  /*32a0*/  @!P0 BRA `(.L_x_58) ;  /* 0xfffffffc00f88947 */ /* 0x004fea000383ffff */
[----:B------:R-:W-:Y:S05]  /*32b0*/  BRA `(.L_x_74) ;  /* 0xffffffe800547947 */ /* 0x000fea000383ffff */
.L_x_60:
[----:B------:R-:W2:Y:S02]  /*32c0*/  SYNCS.PHASECHK.TRANS64.TRYWAIT P1, [UR11+0x48020], RZ ;  /* 0x048020ffff0075a7 */ /* 0x000ea4000802110b */
[----:B--2---:R-:W-:Y:S05]  /*32d0*/  @!P1 BRA `(.L_x_60) ;  /* 0xfffffffc00f89947 */ /* 0x004fea000383ffff */
[----:B------:R-:W-:Y:S05]  /*32e0*/  BRA `(.L_x_75) ;  /* 0xffffffec00487947 */ /* 0x000fea000383ffff */
.L_x_61:
[----:B------:R-:W3:Y:S02]  /*32f0*/  SYNCS.PHASECHK.TRANS64.TRYWAIT P0, [UR37+0x48000], R3 ;  /* 0x04800003ff0075a7 */ /* 0x000ee40008001125 */
[----:B---3--:R-:W-:Y:S05]  /*3300*/  @!P0 BRA `(.L_x_61) ;  /* 0xfffffffc00f88947 */ /* 0x008fea000383ffff */
[----:B------:R-:W-:Y:S05]  /*3310*/  BRA `(.L_x_76) ;  /* 0xffffffec00d87947 */ /* 0x000fea000383ffff */
.L_x_63:
[----:B------:R-:W3:Y:S02]  /*3320*/  SYNCS.PHASECHK.TRANS64.TRYWAIT P0, [UR37+0x48020], R3 ;  /* 0x04802003ff0075a7 */ /* 0x000ee40008001125 */
[----:B---3--:R-:W-:Y:S05]  /*3330*/  @!P0 BRA `(.L_x_63) ;  /* 0xfffffffc00f88947 */ /* 0x008fea000383ffff */
[----:B------:R-:W-:Y:S05]  /*3340*/  BRA `(.L_x_77) ;  /* 0xfffffff000f47947 */ /* 0x000fea000383ffff */
        .weak           $__internal_0_$__cuda_sm10x_tcgen05_guardrail_trap_col_being_dealloced_not_returned_by_alloc
        .type           $__internal_0_$__cuda_sm10x_tcgen05_guardrail_trap_col_being_dealloced_not_returned_by_alloc,@function
        .size           $__internal_0_$__cuda_sm10x_tcgen05_guardrail_trap_col_being_dealloced_not_returned_by_alloc,($__internal_1_$__cuda_sm10x_tcgen05_guardrail_trap_phase_invalid_during_alloc - $__internal_0_$__cuda_sm10x_tcgen05_guardrail_trap_col_being_dealloced_not_returned_by_alloc)
$__internal_0_$__cuda_sm10x_tcgen05_guardrail_trap_col_being_dealloced_not_returned_by_alloc:
[----:B------:R-:W-:Y:S05]  /*3350*/  BPT.TRAP 0x1 ;  /* 0x000000040000795c */ /* 0x000fea0000300000 */
[----:B------:R-:W-:-:S04]  /*3360*/  IMAD.MOV.U32 R3, RZ, RZ, 0x0 ;  /* 0x00000000ff037424 */ /* 0x000fc800078e00ff */
[----:B------:R-:W-:Y:S05]  /*3370*/  RET.REL.NODEC R2 `(gluon_tcgen05) ;  /* 0xffffffcc02207950 */ /* 0x000fea0003c3ffff */
        .weak           $__internal_1_$__cuda_sm10x_tcgen05_guardrail_trap_phase_invalid_during_alloc
        .type           $__internal_1_$__cuda_sm10x_tcgen05_guardrail_trap_phase_invalid_during_alloc,@function
        .size           $__internal_1_$__cuda_sm10x_tcgen05_guardrail_trap_phase_invalid_during_alloc,($__internal_2_$__cuda_sm10x_tcgen05_guardrail_trap_unallocated_columns_being_dealloced - $__internal_1_$__cuda_sm10x_tcgen05_guardrail_trap_phase_invalid_during_alloc)
$__internal_1_$__cuda_sm10x_tcgen05_guardrail_trap_phase_invalid_during_alloc:
[----:B------:R-:W-:Y:S05]  /*3380*/  BPT.TRAP 0x1 ;  /* 0x000000040000795c */ /* 0x000fea0000300000 */
[----:B------:R-:W-:-:S04]  /*3390*/  IMAD.MOV.U32 R3, RZ, RZ, 0x0 ;  /* 0x00000000ff037424 */ /* 0x000fc800078e00ff */
[----:B------:R-:W-:Y:S05]  /*33a0*/  RET.REL.NODEC R2 `(gluon_tcgen05) ;  /* 0xffffffcc02147950 */ /* 0x000fea0003c3ffff */
        .weak           $__internal_2_$__cuda_sm10x_tcgen05_guardrail_trap_unallocated_columns_being_dealloced
        .type           $__internal_2_$__cuda_sm10x_tcgen05_guardrail_trap_unallocated_columns_being_dealloced,@function
        .size           $__internal_2_$__cuda_sm10x_tcgen05_guardrail_trap_unallocated_columns_being_dealloced,(.L_x_81 - $__internal_2_$__cuda_sm10x_tcgen05_guardrail_trap_unallocated_columns_being_dealloced)
$__internal_2_$__cuda_sm10x_tcgen05_guardrail_trap_unallocated_columns_being_dealloced:
[----:B------:R-:W-:Y:S05]  /*33b0*/  BPT.TRAP 0x1 ;  /* 0x000000040000795c */ /* 0x000fea0000300000 */
[----:B------:R-:W-:-:S04]  /*33c0*/  IMAD.MOV.U32 R3, RZ, RZ, 0x0 ;  /* 0x00000000ff037424 */ /* 0x000fc800078e00ff */
[----:B------:R-:W-:Y:S05]  /*33d0*/  RET.REL.NODEC R2 `(gluon_tcgen05) ;  /* 0xffffffcc02087950 */ /* 0x000fea0003c3ffff */
.L_x_78:
[----:B------:R-:W-:-:S00]  /*33e0*/  BRA `(.L_x_78) ;  /* 0xfffffffc00fc7947 */ /* 0x000fc0000383ffff */
[----:B------:R-:W-:-:S00]  /*33f0*/  NOP ;  /* 0x0000000000007918 */ /* 0x000fc00000000000 */
        /* <DEDUP_REMOVED lines=8> */
.L_x_81:


//--------------------- .nv.shared.gluon_tcgen05  --------------------------
	.section	.nv.shared.gluon_tcgen05,"aw",@nobits
	.sectionflags	@""
	.align	16
	.zero		1024


//--------------------- .nv.shared.reserved.0     --------------------------
	.section	.nv.shared.reserved.0,"aw",@nobits
	.align	8
	.weak		__nv_reservedSMEM_offset_0_alias
	.size		__nv_reservedSMEM_offset_0_alias, 0, 64
	.other		__nv_reservedSMEM_offset_0_alias,@"STO_CUDA_RESERVED_SHARED STV_DEFAULT"
__nv_reservedSMEM_offset_0_alias:
	.zero		0
.nv.shared.reserved.0:
	.zero		64
	.weak		__nv_reservedSMEM_allocation_phase
	.type		__nv_reservedSMEM_allocation_phase,@object
	.size		__nv_reservedSMEM_allocation_phase,(.L_0 - __nv_reservedSMEM_allocation_phase)
__nv_reservedSMEM_allocation_phase:
	.zero		1
.L_0:
	.zero		7
	.weak		__nv_reservedSMEM_devtool_atexit_pc
	.type		__nv_reservedSMEM_devtool_atexit_pc,@object
	.size		__nv_reservedSMEM_devtool_atexit_pc,(__nv_reservedSMEM_allocation_mask - __nv_reservedSMEM_devtool_atexit_pc)
__nv_reservedSMEM_devtool_atexit_pc:
	.zero		8
	.weak		__nv_reservedSMEM_allocation_mask
	.type		__nv_reservedSMEM_allocation_mask,@object
	.size		__nv_reservedSMEM_allocation_mask,(.L_2 - __nv_reservedSMEM_allocation_mask)
__nv_reservedSMEM_allocation_mask:
	.zero		4
.L_2:


//--------------------- .nv.constant0.gluon_tcgen05 --------------------------
	.section	.nv.constant0.gluon_tcgen05,"a",@progbits
	.sectionflags	@""
	.align	4
.nv.constant0.gluon_tcgen05:
	.zero		976


//--------------------- SYMBOLS --------------------------

	.type		.nv.reservedSmem.offset0,@object
	.size		.nv.reservedSmem.offset0,0x4
	.type		.nv.reservedSmem.cap,@object
	.size		.nv.reservedSmem.cap,0x4
